	.target	sm_100a

	.elftype	@"ET_EXEC"


//--------------------- .note.nv.tkinfo           --------------------------
	.section	.note.nv.tkinfo,"",@"SHT_NOTE"
	.sectionflags	@"SHF_NOTE_NV_TKINFO"
	.tkinfo
        /*0018*/ 	.word	0x00000002
        /*0030*/ 	.string	""
        /*0030*/ 	.string	"ptxas"
        /*0030*/ 	.string	"Cuda compilation tools, release 13.0, V13.0.88"
        /*0030*/ 	.string	"Build cuda_13.0.r13.0/compiler.36424714_0"
        /*0030*/ 	.string	"-arch sm_100a -m 64 "



//--------------------- .note.nv.cuinfo           --------------------------
	.section	.note.nv.cuinfo,"",@"SHT_NOTE"
	.sectionflags	@"SHF_NOTE_NV_CUINFO"
        /*0018*/ 	.short	0x0002
        /*001a*/ 	.short	0x0064
        /*001c*/ 	.short	0x0082
	.zero		2


//--------------------- .nv.info                  --------------------------
	.section	.nv.info,"",@"SHT_CUDA_INFO"
	.align	4


	//----- nvinfo : EIATTR_REGCOUNT
	.align		4
        /*0000*/ 	.byte	0x04, 0x2f
        /*0002*/ 	.short	(.L_19 - .L_18)
	.align		4
.L_18:
        /*0004*/ 	.word	index@(_ZN7cutlass13device_kernelINS_4gemm6kernel13GemmUniversalIN4cute5tupleIJiiiiEEENS1_10collective13CollectiveMmaINS1_35MainloopSm100TmaUmmaWarpSpecializedILi8ELi2ELi4ENS5_IJNS4_1CILi2EEENSA_ILi1EEESC_EEEEENS5_IJNSA_ILi256EEENSA_ILi128EEENSA_ILi64EEEEEENS_10bfloat16_tENS5_IJlSC_lEEESJ_SK_NS4_8TiledMMAINS4_8MMA_AtomIJNS4_26SM100_MMA_F16BF16_2x1SM_SSISJ_SJ_fLi256ELi128ELNS4_4UMMA5MajorE0ELSP_0ELNSO_7ScaleInE0ELSQ_0EEEEEENS4_6LayoutINS5_IJSC_SC_SC_EEENS5_IJNSA_ILi0EEESV_SV_EEEEENS5_IJNS4_10UnderscoreESY_SY_EEEEENS4_18SM100_TMA_2SM_LOADENS4_14ComposedLayoutINS4_7SwizzleILi3ELi4ELi3EEENS4_18smem_ptr_flag_bitsILi16EEENST_INS5_IJNSA_ILi8EEESH_EEENS5_IJSH_SC_EEEEEEEvNS4_8identityES11_S1B_vS1C_EENS_8epilogue10collective18CollectiveEpilogueINS1E_23Sm100TmaWarpSpecializedILi4ELi2ELi32ELb1ELb0EEEJNS5_IJSG_SG_SH_EEENS5_IJNST_ISG_SC_EENST_INSA_ILi32EEESC_EEEEESJ_SK_SJ_SK_NS1E_6fusion15FusionCallbacksIS1I_NS1O_13LinCombEltActINS1E_6thread4GELUESJ_fSJ_fLNS_15FloatRoundStyleE2EEES1J_S1N_JEEENS4_5SM1004TMEM4LOAD26SM100_TMEM_LOAD_32dp32b32xENS4_13SM90_TMA_LOADENS12_INS13_ILi2ELi4ELi3EEES16_NST_INS5_IJS17_S1L_EEENS5_IJS1L_SC_EEEEEEENS4_39AutoVectorizingCopyWithAssumedAlignmentILi128EEENS4_14SM90_TMA_STOREES25_S27_S27_EEEvvEEEEvNT_6ParamsE)
        /*0008*/ 	.word	0x00000092


	//----- nvinfo : EIATTR_FRAME_SIZE
	.align		4
.L_19:
        /*000c*/ 	.byte	0x04, 0x11
        /*000e*/ 	.short	(.L_21 - .L_20)
	.align		4
.L_20:
        /*0010*/ 	.word	index@($__internal_2_$__cuda_sm10x_tcgen05_guardrail_trap_unallocated_columns_being_dealloced)
        /*0014*/ 	.word	0x00000000


	//----- nvinfo : EIATTR_FRAME_SIZE
	.align		4
.L_21:
        /*0018*/ 	.byte	0x04, 0x11
        /*001a*/ 	.short	(.L_23 - .L_22)
	.align		4
.L_22:
        /*001c*/ 	.word	index@($__internal_1_$__cuda_sm10x_tcgen05_guardrail_trap_phase_invalid_during_alloc)
        /*0020*/ 	.word	0x00000000


	//----- nvinfo : EIATTR_FRAME_SIZE
	.align		4
.L_23:
        /*0024*/ 	.byte	0x04, 0x11
        /*0026*/ 	.short	(.L_25 - .L_24)
	.align		4
.L_24:
        /*0028*/ 	.word	index@($__internal_0_$__cuda_sm10x_tcgen05_guardrail_trap_col_being_dealloced_not_returned_by_alloc)
        /*002c*/ 	.word	0x00000000


	//----- nvinfo : EIATTR_FRAME_SIZE
	.align		4
.L_25:
        /*0030*/ 	.byte	0x04, 0x11
        /*0032*/ 	.short	(.L_27 - .L_26)
	.align		4
.L_26:
        /*0034*/ 	.word	index@(_ZN7cutlass13device_kernelINS_4gemm6kernel13GemmUniversalIN4cute5tupleIJiiiiEEENS1_10collective13CollectiveMmaINS1_35MainloopSm100TmaUmmaWarpSpecializedILi8ELi2ELi4ENS5_IJNS4_1CILi2EEENSA_ILi1EEESC_EEEEENS5_IJNSA_ILi256EEENSA_ILi128EEENSA_ILi64EEEEEENS_10bfloat16_tENS5_IJlSC_lEEESJ_SK_NS4_8TiledMMAINS4_8MMA_AtomIJNS4_26SM100_MMA_F16BF16_2x1SM_SSISJ_SJ_fLi256ELi128ELNS4_4UMMA5MajorE0ELSP_0ELNSO_7ScaleInE0ELSQ_0EEEEEENS4_6LayoutINS5_IJSC_SC_SC_EEENS5_IJNSA_ILi0EEESV_SV_EEEEENS5_IJNS4_10UnderscoreESY_SY_EEEEENS4_18SM100_TMA_2SM_LOADENS4_14ComposedLayoutINS4_7SwizzleILi3ELi4ELi3EEENS4_18smem_ptr_flag_bitsILi16EEENST_INS5_IJNSA_ILi8EEESH_EEENS5_IJSH_SC_EEEEEEEvNS4_8identityES11_S1B_vS1C_EENS_8epilogue10collective18CollectiveEpilogueINS1E_23Sm100TmaWarpSpecializedILi4ELi2ELi32ELb1ELb0EEEJNS5_IJSG_SG_SH_EEENS5_IJNST_ISG_SC_EENST_INSA_ILi32EEESC_EEEEESJ_SK_SJ_SK_NS1E_6fusion15FusionCallbacksIS1I_NS1O_13LinCombEltActINS1E_6thread4GELUESJ_fSJ_fLNS_15FloatRoundStyleE2EEES1J_S1N_JEEENS4_5SM1004TMEM4LOAD26SM100_TMEM_LOAD_32dp32b32xENS4_13SM90_TMA_LOADENS12_INS13_ILi2ELi4ELi3EEES16_NST_INS5_IJS17_S1L_EEENS5_IJS1L_SC_EEEEEEENS4_39AutoVectorizingCopyWithAssumedAlignmentILi128EEENS4_14SM90_TMA_STOREES25_S27_S27_EEEvvEEEEvNT_6ParamsE)
        /*0038*/ 	.word	0x00000000


	//----- nvinfo : EIATTR_MIN_STACK_SIZE
	.align		4
.L_27:
        /*003c*/ 	.byte	0x04, 0x12
        /*003e*/ 	.short	(.L_29 - .L_28)
	.align		4
.L_28:
        /*0040*/ 	.word	index@(_ZN7cutlass13device_kernelINS_4gemm6kernel13GemmUniversalIN4cute5tupleIJiiiiEEENS1_10collective13CollectiveMmaINS1_35MainloopSm100TmaUmmaWarpSpecializedILi8ELi2ELi4ENS5_IJNS4_1CILi2EEENSA_ILi1EEESC_EEEEENS5_IJNSA_ILi256EEENSA_ILi128EEENSA_ILi64EEEEEENS_10bfloat16_tENS5_IJlSC_lEEESJ_SK_NS4_8TiledMMAINS4_8MMA_AtomIJNS4_26SM100_MMA_F16BF16_2x1SM_SSISJ_SJ_fLi256ELi128ELNS4_4UMMA5MajorE0ELSP_0ELNSO_7ScaleInE0ELSQ_0EEEEEENS4_6LayoutINS5_IJSC_SC_SC_EEENS5_IJNSA_ILi0EEESV_SV_EEEEENS5_IJNS4_10UnderscoreESY_SY_EEEEENS4_18SM100_TMA_2SM_LOADENS4_14ComposedLayoutINS4_7SwizzleILi3ELi4ELi3EEENS4_18smem_ptr_flag_bitsILi16EEENST_INS5_IJNSA_ILi8EEESH_EEENS5_IJSH_SC_EEEEEEEvNS4_8identityES11_S1B_vS1C_EENS_8epilogue10collective18CollectiveEpilogueINS1E_23Sm100TmaWarpSpecializedILi4ELi2ELi32ELb1ELb0EEEJNS5_IJSG_SG_SH_EEENS5_IJNST_ISG_SC_EENST_INSA_ILi32EEESC_EEEEESJ_SK_SJ_SK_NS1E_6fusion15FusionCallbacksIS1I_NS1O_13LinCombEltActINS1E_6thread4GELUESJ_fSJ_fLNS_15FloatRoundStyleE2EEES1J_S1N_JEEENS4_5SM1004TMEM4LOAD26SM100_TMEM_LOAD_32dp32b32xENS4_13SM90_TMA_LOADENS12_INS13_ILi2ELi4ELi3EEES16_NST_INS5_IJS17_S1L_EEENS5_IJS1L_SC_EEEEEEENS4_39AutoVectorizingCopyWithAssumedAlignmentILi128EEENS4_14SM90_TMA_STOREES25_S27_S27_EEEvvEEEEvNT_6ParamsE)
        /*0044*/ 	.word	0x00000000
.L_29:


//--------------------- .nv.compat                --------------------------
	.section	.nv.compat,"",@"SHT_CUDA_COMPAT_INFO"
	.align	4
        /*0000*/ 	.byte	0x02, 0x09, 0x01, 0x00, 0x02, 0x02, 0x02, 0x00, 0x02, 0x05, 0x05, 0x00, 0x03, 0x07, 0x01, 0x01
        /*0010*/ 	.byte	0x02, 0x03, 0x01, 0x00, 0x02, 0x06, 0x01, 0x00, 0x04, 0x0b, 0x08, 0x00, 0x01, 0x00, 0x00, 0x00
        /*0020*/ 	.byte	0x00, 0x00, 0x00, 0x00


//--------------------- .nv.info._ZN7cutlass13device_kernelINS_4gemm6kernel13GemmUniversalIN4cute5tupleIJiiiiEEENS1_10collective13CollectiveMmaINS1_35MainloopSm100TmaUmmaWarpSpecializedILi8ELi2ELi4ENS5_IJNS4_1CILi2EEENSA_ILi1EEESC_EEEEENS5_IJNSA_ILi256EEENSA_ILi128EEENSA_ILi64EEEEEENS_10bfloat16_tENS5_IJlSC_lEEESJ_SK_NS4_8TiledMMAINS4_8MMA_AtomIJNS4_26SM100_MMA_F16BF16_2x1SM_SSISJ_SJ_fLi256ELi128ELNS4_4UMMA5MajorE0ELSP_0ELNSO_7ScaleInE0ELSQ_0EEEEEENS4_6LayoutINS5_IJSC_SC_SC_EEENS5_IJNSA_ILi0EEESV_SV_EEEEENS5_IJNS4_10UnderscoreESY_SY_EEEEENS4_18SM100_TMA_2SM_LOADENS4_14ComposedLayoutINS4_7SwizzleILi3ELi4ELi3EEENS4_18smem_ptr_flag_bitsILi16EEENST_INS5_IJNSA_ILi8EEESH_EEENS5_IJSH_SC_EEEEEEEvNS4_8identityES11_S1B_vS1C_EENS_8epilogue10collective18CollectiveEpilogueINS1E_23Sm100TmaWarpSpecializedILi4ELi2ELi32ELb1ELb0EEEJNS5_IJSG_SG_SH_EEENS5_IJNST_ISG_SC_EENST_INSA_ILi32EEESC_EEEEESJ_SK_SJ_SK_NS1E_6fusion15FusionCallbacksIS1I_NS1O_13LinCombEltActINS1E_6thread4GELUESJ_fSJ_fLNS_15FloatRoundStyleE2EEES1J_S1N_JEEENS4_5SM1004TMEM4LOAD26SM100_TMEM_LOAD_32dp32b32xENS4_13SM90_TMA_LOADENS12_INS13_ILi2ELi4ELi3EEES16_NST_INS5_IJS17_S1L_EEENS5_IJS1L_SC_EEEEEEENS4_39AutoVectorizingCopyWithAssumedAlignmentILi128EEENS4_14SM90_TMA_STOREES25_S27_S27_EEEvvEEEEvNT_6ParamsE --------------------------
	.section	.nv.info._ZN7cutlass13device_kernelINS_4gemm6kernel13GemmUniversalIN4cute5tupleIJiiiiEEENS1_10collective13CollectiveMmaINS1_35MainloopSm100TmaUmmaWarpSpecializedILi8ELi2ELi4ENS5_IJNS4_1CILi2EEENSA_ILi1EEESC_EEEEENS5_IJNSA_ILi256EEENSA_ILi128EEENSA_ILi64EEEEEENS_10bfloat16_tENS5_IJlSC_lEEESJ_SK_NS4_8TiledMMAINS4_8MMA_AtomIJNS4_26SM100_MMA_F16BF16_2x1SM_SSISJ_SJ_fLi256ELi128ELNS4_4UMMA5MajorE0ELSP_0ELNSO_7ScaleInE0ELSQ_0EEEEEENS4_6LayoutINS5_IJSC_SC_SC_EEENS5_IJNSA_ILi0EEESV_SV_EEEEENS5_IJNS4_10UnderscoreESY_SY_EEEEENS4_18SM100_TMA_2SM_LOADENS4_14ComposedLayoutINS4_7SwizzleILi3ELi4ELi3EEENS4_18smem_ptr_flag_bitsILi16EEENST_INS5_IJNSA_ILi8EEESH_EEENS5_IJSH_SC_EEEEEEEvNS4_8identityES11_S1B_vS1C_EENS_8epilogue10collective18CollectiveEpilogueINS1E_23Sm100TmaWarpSpecializedILi4ELi2ELi32ELb1ELb0EEEJNS5_IJSG_SG_SH_EEENS5_IJNST_ISG_SC_EENST_INSA_ILi32EEESC_EEEEESJ_SK_SJ_SK_NS1E_6fusion15FusionCallbacksIS1I_NS1O_13LinCombEltActINS1E_6thread4GELUESJ_fSJ_fLNS_15FloatRoundStyleE2EEES1J_S1N_JEEENS4_5SM1004TMEM4LOAD26SM100_TMEM_LOAD_32dp32b32xENS4_13SM90_TMA_LOADENS12_INS13_ILi2ELi4ELi3EEES16_NST_INS5_IJS17_S1L_EEENS5_IJS1L_SC_EEEEEEENS4_39AutoVectorizingCopyWithAssumedAlignmentILi128EEENS4_14SM90_TMA_STOREES25_S27_S27_EEEvvEEEEvNT_6ParamsE,"",@"SHT_CUDA_INFO"
	.sectionflags	@""
	.align	4


	//----- nvinfo : EIATTR_CUDA_API_VERSION
	.align		4
        /*0000*/ 	.byte	0x04, 0x37
        /*0002*/ 	.short	(.L_31 - .L_30)
.L_30:
        /*0004*/ 	.word	0x00000082


	//----- nvinfo : EIATTR_KPARAM_INFO
	.align		4
.L_31:
        /*0008*/ 	.byte	0x04, 0x17
        /*000a*/ 	.short	(.L_33 - .L_32)
.L_32:
        /*000c*/ 	.word	0x00000000
        /*0010*/ 	.short	0x0000
        /*0012*/ 	.short	0x0000
        /*0014*/ 	.byte	0x00, 0xf0, 0x01, 0x20


	//----- nvinfo : EIATTR_AT_ENTRY_FRAGMENTS
	.align		4
.L_33:
        /*0018*/ 	.byte	0x04, 0x4f
        /*001a*/ 	.short	(.L_35 - .L_34)


	//   ....[0]....
.L_34:
        /*001c*/ 	.word	0x00000007


	//----- nvinfo : EIATTR_RESERVED_SMEM_USED
	.align		4
.L_35:
        /*0020*/ 	.byte	0x01, 0x41
	.zero		2


	//----- nvinfo : EIATTR_SPARSE_MMA_MASK
	.align		4
        /*0024*/ 	.byte	0x03, 0x50
        /*0026*/ 	.short	0x0000


	//----- nvinfo : EIATTR_TCGEN05_2CTA_USED
	.align		4
        /*0028*/ 	.byte	0x01, 0x52
	.zero		2


	//----- nvinfo : EIATTR_MAXREG_COUNT
	.align		4
        /*002c*/ 	.byte	0x03, 0x1b
        /*002e*/ 	.short	0x00ff


	//----- nvinfo : EIATTR_NUM_BARRIERS
	.align		4
        /*0030*/ 	.byte	0x02, 0x4c
        /*0032*/ 	.byte	0x07
	.zero		1


	//----- nvinfo : EIATTR_EXTERNS
	.align		4
        /*0034*/ 	.byte	0x04, 0x0f
        /*0036*/ 	.short	(.L_37 - .L_36)


	//   ....[0]....
	.align		4
.L_36:
        /*0038*/ 	.word	index@(__assertfail)


	//----- nvinfo : EIATTR_MERCURY_ISA_VERSION
	.align		4
.L_37:
        /*003c*/ 	.byte	0x03, 0x5f
        /*003e*/ 	.short	0x0101


	//----- nvinfo : EIATTR_INT_WARP_WIDE_INSTR_OFFSETS
	.align		4
        /*0040*/ 	.byte	0x04, 0x31
        /*0042*/ 	.short	(.L_39 - .L_38)


	//   ....[0]....
.L_38:
        /*0044*/ 	.word	0x00000d60


	//   ....[1]....
        /*0048*/ 	.word	0x00000e00


	//   ....[2]....
        /*004c*/ 	.word	0x00002150


	//   ....[3]....
        /*0050*/ 	.word	0x00004270


	//   ....[4]....
        /*0054*/ 	.word	0x00004290


	//   ....[5]....
        /*0058*/ 	.word	0x000042c0


	//   ....[6]....
        /*005c*/ 	.word	0x00004c00


	//   ....[7]....
        /*0060*/ 	.word	0x00004c70


	//   ....[8]....
        /*0064*/ 	.word	0x00004d50


	//   ....[9]....
        /*0068*/ 	.word	0x00004dd0


	//   ....[10]....
        /*006c*/ 	.word	0x00004ee0


	//   ....[11]....
        /*0070*/ 	.word	0x00004f70


	//   ....[12]....
        /*0074*/ 	.word	0x00005150


	//   ....[13]....
        /*0078*/ 	.word	0x000052b0


	//   ....[14]....
        /*007c*/ 	.word	0x000061b0


	//----- nvinfo : EIATTR_COOP_GROUP_MASK_REGIDS
	.align		4
.L_39:
        /*0080*/ 	.byte	0x04, 0x29
        /*0082*/ 	.short	(.L_41 - .L_40)


	//   ....[0]....
.L_40:
        /*0084*/ 	.word	0xffffffff


	//   ....[1]....
        /*0088*/ 	.word	0xffffffff


	//   ....[2]....
        /*008c*/ 	.word	0xffffffff


	//   ....[3]....
        /*0090*/ 	.word	0xffffffff


	//   ....[4]....
        /*0094*/ 	.word	0xffffffff


	//   ....[5]....
        /*0098*/ 	.word	0xffffffff


	//   ....[6]....
        /*009c*/ 	.word	0xffffffff


	//   ....[7]....
        /*00a0*/ 	.word	0xffffffff


	//   ....[8]....
        /*00a4*/ 	.word	0xffffffff


	//   ....[9]....
        /*00a8*/ 	.word	0xffffffff


	//   ....[10]....
        /*00ac*/ 	.word	0xffffffff


	//   ....[11]....
        /*00b0*/ 	.word	0xffffffff


	//   ....[12]....
        /*00b4*/ 	.word	0xffffffff


	//   ....[13]....
        /*00b8*/ 	.word	0xffffffff


	//----- nvinfo : EIATTR_COOP_GROUP_INSTR_OFFSETS
	.align		4
.L_41:
        /*00bc*/ 	.byte	0x04, 0x28
        /*00be*/ 	.short	(.L_43 - .L_42)


	//   ....[0]....
.L_42:
        /*00c0*/ 	.word	0x000000c0


	//   ....[1]....
        /*00c4*/ 	.word	0x000004d0


	//   ....[2]....
        /*00c8*/ 	.word	0x000006d0


	//   ....[3]....
        /*00cc*/ 	.word	0x00000860


	//   ....[4]....
        /*00d0*/ 	.word	0x00000950


	//   ....[5]....
        /*00d4*/ 	.word	0x00000ab0


	//   ....[6]....
        /*00d8*/ 	.word	0x00000c40


	//   ....[7]....
        /*00dc*/ 	.word	0x00000e80


	//   ....[8]....
        /*00e0*/ 	.word	0x00002030


	//   ....[9]....
        /*00e4*/ 	.word	0x00003050


	//   ....[10]....
        /*00e8*/ 	.word	0x00003520


	//   ....[11]....
        /*00ec*/ 	.word	0x00003550


	//   ....[12]....
        /*00f0*/ 	.word	0x00004170


	//   ....[13]....
        /*00f4*/ 	.word	0x00004380


	//----- nvinfo : EIATTR_VRC_CTA_INIT_COUNT
	.align		4
.L_43:
        /*00f8*/ 	.byte	0x02, 0x4a
        /*00fa*/ 	.byte	0x80
	.zero		1


	//----- nvinfo : EIATTR_SYSCALL_OFFSETS
	.align		4
        /*00fc*/ 	.byte	0x04, 0x46
        /*00fe*/ 	.short	(.L_45 - .L_44)


	//   ....[0]....
.L_44:
        /*0100*/ 	.word	0x00005c90


	//   ....[1]....
        /*0104*/ 	.word	0x00005d80


	//   ....[2]....
        /*0108*/ 	.word	0x000066c0


	//----- nvinfo : EIATTR_MBARRIER_INSTR_OFFSETS
	.align		4
.L_45:
        /*010c*/ 	.byte	0x04, 0x39
        /*010e*/ 	.short	(.L_47 - .L_46)


	//   ....[0]....
.L_46:
        /*0110*/ 	.word	0x000005c0
        /*0114*/ 	.word	0x000000ff
        /*0118*/ 	.word	0x00000000
        /*011c*/ 	.short	0x0100
        /*011e*/ 	.byte	0x08
	.zero		1


	//   ....[1]....
        /*0120*/ 	.word	0x000005d0
        /*0124*/ 	.word	0x000000ff
        /*0128*/ 	.word	0x00000040
        /*012c*/ 	.short	0x0100
        /*012e*/ 	.byte	0x08
	.zero		1


	//   ....[2]....
        /*0130*/ 	.word	0x000005e0
        /*0134*/ 	.word	0x000000ff
        /*0138*/ 	.word	0x00000008
        /*013c*/ 	.short	0x0100
        /*013e*/ 	.byte	0x08
	.zero		1


	//   ....[3]....
        /*0140*/ 	.word	0x000005f0
        /*0144*/ 	.word	0x000000ff
        /*0148*/ 	.word	0x00000048
        /*014c*/ 	.short	0x0100
        /*014e*/ 	.byte	0x08
	.zero		1


	//   ....[4]....
        /*0150*/ 	.word	0x00000600
        /*0154*/ 	.word	0x000000ff
        /*0158*/ 	.word	0x00000010
        /*015c*/ 	.short	0x0100
        /*015e*/ 	.byte	0x08
	.zero		1


	//   ....[5]....
        /*0160*/ 	.word	0x00000610
        /*0164*/ 	.word	0x000000ff
        /*0168*/ 	.word	0x00000050
        /*016c*/ 	.short	0x0100
        /*016e*/ 	.byte	0x08
	.zero		1


	//   ....[6]....
        /*0170*/ 	.word	0x00000620
        /*0174*/ 	.word	0x000000ff
        /*0178*/ 	.word	0x00000018
        /*017c*/ 	.short	0x0100
        /*017e*/ 	.byte	0x08
	.zero		1


	//   ....[7]....
        /*0180*/ 	.word	0x00000630
        /*0184*/ 	.word	0x000000ff
        /*0188*/ 	.word	0x00000058
        /*018c*/ 	.short	0x0100
        /*018e*/ 	.byte	0x08
	.zero		1


	//   ....[8]....
        /*0190*/ 	.word	0x00000640
        /*0194*/ 	.word	0x000000ff
        /*0198*/ 	.word	0x00000020
        /*019c*/ 	.short	0x0100
        /*019e*/ 	.byte	0x08
	.zero		1


	//   ....[9]....
        /*01a0*/ 	.word	0x00000650
        /*01a4*/ 	.word	0x000000ff
        /*01a8*/ 	.word	0x00000060
        /*01ac*/ 	.short	0x0100
        /*01ae*/ 	.byte	0x08
	.zero		1


	//   ....[10]....
        /*01b0*/ 	.word	0x00000660
        /*01b4*/ 	.word	0x000000ff
        /*01b8*/ 	.word	0x00000028
        /*01bc*/ 	.short	0x0100
        /*01be*/ 	.byte	0x08
	.zero		1


	//   ....[11]....
        /*01c0*/ 	.word	0x00000670
        /*01c4*/ 	.word	0x000000ff
        /*01c8*/ 	.word	0x00000068
        /*01cc*/ 	.short	0x0100
        /*01ce*/ 	.byte	0x08
	.zero		1


	//   ....[12]....
        /*01d0*/ 	.word	0x00000680
        /*01d4*/ 	.word	0x000000ff
        /*01d8*/ 	.word	0x00000030
        /*01dc*/ 	.short	0x0100
        /*01de*/ 	.byte	0x08
	.zero		1


	//   ....[13]....
        /*01e0*/ 	.word	0x00000690
        /*01e4*/ 	.word	0x000000ff
        /*01e8*/ 	.word	0x00000070
        /*01ec*/ 	.short	0x0100
        /*01ee*/ 	.byte	0x08
	.zero		1


	//   ....[14]....
        /*01f0*/ 	.word	0x000006a0
        /*01f4*/ 	.word	0x000000ff
        /*01f8*/ 	.word	0x00000038
        /*01fc*/ 	.short	0x0100
        /*01fe*/ 	.byte	0x08
	.zero		1


	//   ....[15]....
        /*0200*/ 	.word	0x000006b0
        /*0204*/ 	.word	0x000000ff
        /*0208*/ 	.word	0x00000078
        /*020c*/ 	.short	0x0100
        /*020e*/ 	.byte	0x08
	.zero		1


	//   ....[16]....
        /*0210*/ 	.word	0x000007d0
        /*0214*/ 	.word	0x000000ff
        /*0218*/ 	.word	0x00000080
        /*021c*/ 	.short	0x0100
        /*021e*/ 	.byte	0x09
	.zero		1


	//   ....[17]....
        /*0220*/ 	.word	0x000007e0
        /*0224*/ 	.word	0x000000ff
        /*0228*/ 	.word	0x000000a0
        /*022c*/ 	.short	0x0100
        /*022e*/ 	.byte	0x09
	.zero		1


	//   ....[18]....
        /*0230*/ 	.word	0x000007f0
        /*0234*/ 	.word	0x000000ff
        /*0238*/ 	.word	0x00000088
        /*023c*/ 	.short	0x0100
        /*023e*/ 	.byte	0x09
	.zero		1


	//   ....[19]....
        /*0240*/ 	.word	0x00000800
        /*0244*/ 	.word	0x000000ff
        /*0248*/ 	.word	0x000000a8
        /*024c*/ 	.short	0x0100
        /*024e*/ 	.byte	0x09
	.zero		1


	//   ....[20]....
        /*0250*/ 	.word	0x00000810
        /*0254*/ 	.word	0x000000ff
        /*0258*/ 	.word	0x00000090
        /*025c*/ 	.short	0x0100
        /*025e*/ 	.byte	0x09
	.zero		1


	//   ....[21]....
        /*0260*/ 	.word	0x00000820
        /*0264*/ 	.word	0x000000ff
        /*0268*/ 	.word	0x000000b0
        /*026c*/ 	.short	0x0100
        /*026e*/ 	.byte	0x09
	.zero		1


	//   ....[22]....
        /*0270*/ 	.word	0x00000830
        /*0274*/ 	.word	0x000000ff
        /*0278*/ 	.word	0x00000098
        /*027c*/ 	.short	0x0100
        /*027e*/ 	.byte	0x09
	.zero		1


	//   ....[23]....
        /*0280*/ 	.word	0x00000840
        /*0284*/ 	.word	0x000000ff
        /*0288*/ 	.word	0x000000b8
        /*028c*/ 	.short	0x0100
        /*028e*/ 	.byte	0x09
	.zero		1


	//   ....[24]....
        /*0290*/ 	.word	0x00000920
        /*0294*/ 	.word	0x000000ff
        /*0298*/ 	.word	0x000000c0
        /*029c*/ 	.short	0x0100
        /*029e*/ 	.byte	0x08
	.zero		1


	//   ....[25]....
        /*02a0*/ 	.word	0x00000930
        /*02a4*/ 	.word	0x000000ff
        /*02a8*/ 	.word	0x000000c8
        /*02ac*/ 	.short	0x0100
        /*02ae*/ 	.byte	0x08
	.zero		1


	//   ....[26]....
        /*02b0*/ 	.word	0x00000a60
        /*02b4*/ 	.word	0x000000ff
        /*02b8*/ 	.word	0x000000d0
        /*02bc*/ 	.short	0x0100
        /*02be*/ 	.byte	0x08
	.zero		1


	//   ....[27]....
        /*02c0*/ 	.word	0x00000a70
        /*02c4*/ 	.word	0x000000ff
        /*02c8*/ 	.word	0x000000e0
        /*02cc*/ 	.short	0x0100
        /*02ce*/ 	.byte	0x08
	.zero		1


	//   ....[28]....
        /*02d0*/ 	.word	0x00000a80
        /*02d4*/ 	.word	0x000000ff
        /*02d8*/ 	.word	0x000000d8
        /*02dc*/ 	.short	0x0100
        /*02de*/ 	.byte	0x08
	.zero		1


	//   ....[29]....
        /*02e0*/ 	.word	0x00000a90
        /*02e4*/ 	.word	0x000000ff
        /*02e8*/ 	.word	0x000000e8
        /*02ec*/ 	.short	0x0100
        /*02ee*/ 	.byte	0x08
	.zero		1


	//   ....[30]....
        /*02f0*/ 	.word	0x00000bb0
        /*02f4*/ 	.word	0x000000ff
        /*02f8*/ 	.word	0x000000f0
        /*02fc*/ 	.short	0x0100
        /*02fe*/ 	.byte	0x09
	.zero		1


	//   ....[31]....
        /*0300*/ 	.word	0x00000bc0
        /*0304*/ 	.word	0x000000ff
        /*0308*/ 	.word	0x00000110
        /*030c*/ 	.short	0x0100
        /*030e*/ 	.byte	0x09
	.zero		1


	//   ....[32]....
        /*0310*/ 	.word	0x00000bd0
        /*0314*/ 	.word	0x000000ff
        /*0318*/ 	.word	0x000000f8
        /*031c*/ 	.short	0x0100
        /*031e*/ 	.byte	0x09
	.zero		1


	//   ....[33]....
        /*0320*/ 	.word	0x00000be0
        /*0324*/ 	.word	0x000000ff
        /*0328*/ 	.word	0x00000118
        /*032c*/ 	.short	0x0100
        /*032e*/ 	.byte	0x09
	.zero		1


	//   ....[34]....
        /*0330*/ 	.word	0x00000bf0
        /*0334*/ 	.word	0x000000ff
        /*0338*/ 	.word	0x00000100
        /*033c*/ 	.short	0x0100
        /*033e*/ 	.byte	0x09
	.zero		1


	//   ....[35]....
        /*0340*/ 	.word	0x00000c00
        /*0344*/ 	.word	0x000000ff
        /*0348*/ 	.word	0x00000120
        /*034c*/ 	.short	0x0100
        /*034e*/ 	.byte	0x09
	.zero		1


	//   ....[36]....
        /*0350*/ 	.word	0x00000c10
        /*0354*/ 	.word	0x000000ff
        /*0358*/ 	.word	0x00000108
        /*035c*/ 	.short	0x0100
        /*035e*/ 	.byte	0x09
	.zero		1


	//   ....[37]....
        /*0360*/ 	.word	0x00000c20
        /*0364*/ 	.word	0x000000ff
        /*0368*/ 	.word	0x00000128
        /*036c*/ 	.short	0x0100
        /*036e*/ 	.byte	0x09
	.zero		1


	//   ....[38]....
        /*0370*/ 	.word	0x00000d10
        /*0374*/ 	.word	0x000000ff
        /*0378*/ 	.word	0x00000130
        /*037c*/ 	.short	0x0100
        /*037e*/ 	.byte	0x08
	.zero		1


	//   ....[39]....
        /*0380*/ 	.word	0x00000d20
        /*0384*/ 	.word	0x000000ff
        /*0388*/ 	.word	0x00000140
        /*038c*/ 	.short	0x0100
        /*038e*/ 	.byte	0x08
	.zero		1


	//   ....[40]....
        /*0390*/ 	.word	0x00000d30
        /*0394*/ 	.word	0x000000ff
        /*0398*/ 	.word	0x00000138
        /*039c*/ 	.short	0x0100
        /*039e*/ 	.byte	0x08
	.zero		1


	//   ....[41]....
        /*03a0*/ 	.word	0x00000d40
        /*03a4*/ 	.word	0x000000ff
        /*03a8*/ 	.word	0x00000148
        /*03ac*/ 	.short	0x0100
        /*03ae*/ 	.byte	0x08
	.zero		1


	//   ....[42]....
        /*03b0*/ 	.word	0x00000e30
        /*03b4*/ 	.word	0x000000ff
        /*03b8*/ 	.word	0x00000150
        /*03bc*/ 	.short	0x0100
        /*03be*/ 	.byte	0x07
	.zero		1


	//   ....[43]....
        /*03c0*/ 	.word	0x00001820
        /*03c4*/ 	.word	0x00000003
        /*03c8*/ 	.word	0x00000140
        /*03cc*/ 	.short	0x010a
        /*03ce*/ 	.byte	0xff
	.zero		1


	//   ....[44]....
        /*03d0*/ 	.word	0x00001850
        /*03d4*/ 	.word	0x00000003
        /*03d8*/ 	.word	0x00000130
        /*03dc*/ 	.short	0x0101
        /*03de*/ 	.byte	0xff
	.zero		1


	//   ....[45]....
        /*03e0*/ 	.word	0x00001950
        /*03e4*/ 	.word	0x000000ff
        /*03e8*/ 	.word	0x00000040
        /*03ec*/ 	.short	0x010a
        /*03ee*/ 	.byte	0x08
	.zero		1


	//   ....[46]....
        /*03f0*/ 	.word	0x00001a20
        /*03f4*/ 	.word	0x000000ff
        /*03f8*/ 	.word	0x00000040
        /*03fc*/ 	.short	0x010a
        /*03fe*/ 	.byte	0x21
	.zero		1


	//   ....[47]....
        /*0400*/ 	.word	0x00001bd0
        /*0404*/ 	.word	0x000000ff
        /*0408*/ 	.word	0x00000040
        /*040c*/ 	.short	0x010a
        /*040e*/ 	.byte	0x08
	.zero		1


	//   ....[48]....
        /*0410*/ 	.word	0x00001cf0
        /*0414*/ 	.word	0x000000ff
        /*0418*/ 	.word	0x000000c8
        /*041c*/ 	.short	0x0101
        /*041e*/ 	.byte	0x06
	.zero		1


	//   ....[49]....
        /*0420*/ 	.word	0x00001d00
        /*0424*/ 	.word	0x000000ff
        /*0428*/ 	.word	0x00000040
        /*042c*/ 	.short	0x010a
        /*042e*/ 	.byte	0x08
	.zero		1


	//   ....[50]....
        /*0430*/ 	.word	0x00001d80
        /*0434*/ 	.word	0x000000ff
        /*0438*/ 	.word	0x00000040
        /*043c*/ 	.short	0x010a
        /*043e*/ 	.byte	0x11
	.zero		1


	//   ....[51]....
        /*0440*/ 	.word	0x00001f10
        /*0444*/ 	.word	0x000000ff
        /*0448*/ 	.word	0x00000040
        /*044c*/ 	.short	0x010a
        /*044e*/ 	.byte	0x08
	.zero		1


	//   ....[52]....
        /*0450*/ 	.word	0x00002060
        /*0454*/ 	.word	0x00000002
        /*0458*/ 	.word	0x000000d0
        /*045c*/ 	.short	0x010a
        /*045e*/ 	.byte	0xff
	.zero		1


	//   ....[53]....
        /*0460*/ 	.word	0x00002120
        /*0464*/ 	.word	0x00000002
        /*0468*/ 	.word	0x00000000
        /*046c*/ 	.short	0x0101
        /*046e*/ 	.byte	0xff
	.zero		1


	//   ....[54]....
        /*0470*/ 	.word	0x00002680
        /*0474*/ 	.word	0x000000ff
        /*0478*/ 	.word	0x00000000
        /*047c*/ 	.short	0x010a
        /*047e*/ 	.byte	0x04
	.zero		1


	//   ....[55]....
        /*0480*/ 	.word	0x00002710
        /*0484*/ 	.word	0x000000ff
        /*0488*/ 	.word	0x00000000
        /*048c*/ 	.short	0x010a
        /*048e*/ 	.byte	0x04
	.zero		1


	//   ....[56]....
        /*0490*/ 	.word	0x000027a0
        /*0494*/ 	.word	0x000000ff
        /*0498*/ 	.word	0x00000000
        /*049c*/ 	.short	0x010a
        /*049e*/ 	.byte	0x04
	.zero		1


	//   ....[57]....
        /*04a0*/ 	.word	0x00002830
        /*04a4*/ 	.word	0x000000ff
        /*04a8*/ 	.word	0x00000000
        /*04ac*/ 	.short	0x010a
        /*04ae*/ 	.byte	0x04
	.zero		1


	//   ....[58]....
        /*04b0*/ 	.word	0x000028c0
        /*04b4*/ 	.word	0x000000ff
        /*04b8*/ 	.word	0x00000000
        /*04bc*/ 	.short	0x010a
        /*04be*/ 	.byte	0x04
	.zero		1


	//   ....[59]....
        /*04c0*/ 	.word	0x00002950
        /*04c4*/ 	.word	0x000000ff
        /*04c8*/ 	.word	0x00000000
        /*04cc*/ 	.short	0x010a
        /*04ce*/ 	.byte	0x04
	.zero		1


	//   ....[60]....
        /*04d0*/ 	.word	0x000029e0
        /*04d4*/ 	.word	0x000000ff
        /*04d8*/ 	.word	0x00000000
        /*04dc*/ 	.short	0x010a
        /*04de*/ 	.byte	0x04
	.zero		1


	//   ....[61]....
        /*04e0*/ 	.word	0x00002a80
        /*04e4*/ 	.word	0x00000000
        /*04e8*/ 	.word	0x00000000
        /*04ec*/ 	.short	0x010a
        /*04ee*/ 	.byte	0xff
	.zero		1


	//   ....[62]....
        /*04f0*/ 	.word	0x00002bb0
        /*04f4*/ 	.word	0x00000000
        /*04f8*/ 	.word	0x00000130
        /*04fc*/ 	.short	0x010a
        /*04fe*/ 	.byte	0xff
	.zero		1


	//   ....[63]....
        /*0500*/ 	.word	0x00002c20
        /*0504*/ 	.word	0x00000004
        /*0508*/ 	.word	0x00000000
        /*050c*/ 	.short	0x0101
        /*050e*/ 	.byte	0xff
	.zero		1


	//   ....[64]....
        /*0510*/ 	.word	0x00002c40
        /*0514*/ 	.word	0x000000ff
        /*0518*/ 	.word	0x000000e0
        /*051c*/ 	.short	0x010a
        /*051e*/ 	.byte	0x05
	.zero		1


	//   ....[65]....
        /*0520*/ 	.word	0x00002d60
        /*0524*/ 	.word	0x00000000
        /*0528*/ 	.word	0x000000d0
        /*052c*/ 	.short	0x010a
        /*052e*/ 	.byte	0xff
	.zero		1


	//   ....[66]....
        /*0530*/ 	.word	0x00002e60
        /*0534*/ 	.word	0x00000000
        /*0538*/ 	.word	0x00000000
        /*053c*/ 	.short	0x0101
        /*053e*/ 	.byte	0xff
	.zero		1


	//   ....[67]....
        /*0540*/ 	.word	0x00002ef0
        /*0544*/ 	.word	0x000000ff
        /*0548*/ 	.word	0x000000e0
        /*054c*/ 	.short	0x0106
        /*054e*/ 	.byte	0x05
	.zero		1


	//   ....[68]....
        /*0550*/ 	.word	0x00002f10
        /*0554*/ 	.word	0x000000ff
        /*0558*/ 	.word	0x000000e0
        /*055c*/ 	.short	0x010a
        /*055e*/ 	.byte	0x05
	.zero		1


	//   ....[69]....
        /*0560*/ 	.word	0x00002fa0
        /*0564*/ 	.word	0x000000ff
        /*0568*/ 	.word	0x000000e0
        /*056c*/ 	.short	0x0106
        /*056e*/ 	.byte	0x04
	.zero		1


	//   ....[70]....
        /*0570*/ 	.word	0x00002fe0
        /*0574*/ 	.word	0x00000000
        /*0578*/ 	.word	0x000000e0
        /*057c*/ 	.short	0x010a
        /*057e*/ 	.byte	0xff
	.zero		1


	//   ....[71]....
        /*0580*/ 	.word	0x00003220
        /*0584*/ 	.word	0x000000ff
        /*0588*/ 	.word	0x00000008
        /*058c*/ 	.short	0x010a
        /*058e*/ 	.byte	0x06
	.zero		1


	//   ....[72]....
        /*0590*/ 	.word	0x00003240
        /*0594*/ 	.word	0x000000ff
        /*0598*/ 	.word	0x00000008
        /*059c*/ 	.short	0x010a
        /*059e*/ 	.byte	0x06
	.zero		1


	//   ....[73]....
        /*05a0*/ 	.word	0x000033d0
        /*05a4*/ 	.word	0x000000ff
        /*05a8*/ 	.word	0x00000008
        /*05ac*/ 	.short	0x010a
        /*05ae*/ 	.byte	0x06
	.zero		1


	//   ....[74]....
        /*05b0*/ 	.word	0x000033f0
        /*05b4*/ 	.word	0x000000ff
        /*05b8*/ 	.word	0x00000008
        /*05bc*/ 	.short	0x010a
        /*05be*/ 	.byte	0x06
	.zero		1


	//   ....[75]....
        /*05c0*/ 	.word	0x000034b0
        /*05c4*/ 	.word	0x000000ff
        /*05c8*/ 	.word	0x00000000
        /*05cc*/ 	.short	0x0101
        /*05ce*/ 	.byte	0x07
	.zero		1


	//   ....[76]....
        /*05d0*/ 	.word	0x000037f0
        /*05d4*/ 	.word	0x00000000
        /*05d8*/ 	.word	0x000000d0
        /*05dc*/ 	.short	0x010a
        /*05de*/ 	.byte	0xff
	.zero		1


	//   ....[77]....
        /*05e0*/ 	.word	0x000038b0
        /*05e4*/ 	.word	0x00000000
        /*05e8*/ 	.word	0x00000000
        /*05ec*/ 	.short	0x0101
        /*05ee*/ 	.byte	0xff
	.zero		1


	//   ....[78]....
        /*05f0*/ 	.word	0x00003960
        /*05f4*/ 	.word	0x000000ff
        /*05f8*/ 	.word	0x00000000
        /*05fc*/ 	.short	0x010a
        /*05fe*/ 	.byte	0x08
	.zero		1


	//   ....[79]....
        /*0600*/ 	.word	0x00003970
        /*0604*/ 	.word	0x000000ff
        /*0608*/ 	.word	0x00000110
        /*060c*/ 	.short	0x010a
        /*060e*/ 	.byte	0x09
	.zero		1


	//   ....[80]....
        /*0610*/ 	.word	0x00003a20
        /*0614*/ 	.word	0x000000ff
        /*0618*/ 	.word	0x00000000
        /*061c*/ 	.short	0x010a
        /*061e*/ 	.byte	0x08
	.zero		1


	//   ....[81]....
        /*0620*/ 	.word	0x00003b50
        /*0624*/ 	.word	0x000000ff
        /*0628*/ 	.word	0x00000000
        /*062c*/ 	.short	0x010a
        /*062e*/ 	.byte	0x1e
	.zero		1


	//   ....[82]....
        /*0630*/ 	.word	0x00003e60
        /*0634*/ 	.word	0x000000ff
        /*0638*/ 	.word	0x00000000
        /*063c*/ 	.short	0x010a
        /*063e*/ 	.byte	0x08
	.zero		1


	//   ....[83]....
        /*0640*/ 	.word	0x00003ef0
        /*0644*/ 	.word	0x000000ff
        /*0648*/ 	.word	0x00000000
        /*064c*/ 	.short	0x010a
        /*064e*/ 	.byte	0x08
	.zero		1


	//   ....[84]....
        /*0650*/ 	.word	0x00003f80
        /*0654*/ 	.word	0x000000ff
        /*0658*/ 	.word	0x00000000
        /*065c*/ 	.short	0x010a
        /*065e*/ 	.byte	0x08
	.zero		1


	//   ....[85]....
        /*0660*/ 	.word	0x00004020
        /*0664*/ 	.word	0x00000000
        /*0668*/ 	.word	0x00000000
        /*066c*/ 	.short	0x010a
        /*066e*/ 	.byte	0xff
	.zero		1


	//   ....[86]....
        /*0670*/ 	.word	0x00004060
        /*0674*/ 	.word	0x00000000
        /*0678*/ 	.word	0x00000000
        /*067c*/ 	.short	0x010a
        /*067e*/ 	.byte	0xff
	.zero		1


	//   ....[87]....
        /*0680*/ 	.word	0x000040d0
        /*0684*/ 	.word	0x000000ff
        /*0688*/ 	.word	0x00000000
        /*068c*/ 	.short	0x0101
        /*068e*/ 	.byte	0x05
	.zero		1


	//   ....[88]....
        /*0690*/ 	.word	0x00004110
        /*0694*/ 	.word	0x000000ff
        /*0698*/ 	.word	0x00000150
        /*069c*/ 	.short	0x010a
        /*069e*/ 	.byte	0x07
	.zero		1


	//   ....[89]....
        /*06a0*/ 	.word	0x00004160
        /*06a4*/ 	.word	0x000000ff
        /*06a8*/ 	.word	0x00000000
        /*06ac*/ 	.short	0x0101
        /*06ae*/ 	.byte	0x05
	.zero		1


	//   ....[90]....
        /*06b0*/ 	.word	0x000045b0
        /*06b4*/ 	.word	0x00000000
        /*06b8*/ 	.word	0x000000d0
        /*06bc*/ 	.short	0x010a
        /*06be*/ 	.byte	0xff
	.zero		1


	//   ....[91]....
        /*06c0*/ 	.word	0x00004670
        /*06c4*/ 	.word	0x00000000
        /*06c8*/ 	.word	0x00000000
        /*06cc*/ 	.short	0x0101
        /*06ce*/ 	.byte	0xff
	.zero		1


	//   ....[92]....
        /*06d0*/ 	.word	0x00004990
        /*06d4*/ 	.word	0x000000ff
        /*06d8*/ 	.word	0x000000c8
        /*06dc*/ 	.short	0x010a
        /*06de*/ 	.byte	0x07
	.zero		1


	//   ....[93]....
        /*06e0*/ 	.word	0x00004b80
        /*06e4*/ 	.word	0x000000ff
        /*06e8*/ 	.word	0x000000a0
        /*06ec*/ 	.short	0x010a
        /*06ee*/ 	.byte	0x07
	.zero		1


	//   ....[94]....
        /*06f0*/ 	.word	0x00004cf0
        /*06f4*/ 	.word	0x000000ff
        /*06f8*/ 	.word	0x00000080
        /*06fc*/ 	.short	0x010b
        /*06fe*/ 	.byte	0x07
	.zero		1


	//   ....[95]....
        /*0700*/ 	.word	0x00004d00
        /*0704*/ 	.word	0x000000ff
        /*0708*/ 	.word	0x00000000
        /*070c*/ 	.short	0x0101
        /*070e*/ 	.byte	0x08
	.zero		1


	//   ....[96]....
        /*0710*/ 	.word	0x00004d20
        /*0714*/ 	.word	0x000000ff
        /*0718*/ 	.word	0x000000a8
        /*071c*/ 	.short	0x010a
        /*071e*/ 	.byte	0x07
	.zero		1


	//   ....[97]....
        /*0720*/ 	.word	0x00004e80
        /*0724*/ 	.word	0x000000ff
        /*0728*/ 	.word	0x00000088
        /*072c*/ 	.short	0x010b
        /*072e*/ 	.byte	0x07
	.zero		1


	//   ....[98]....
        /*0730*/ 	.word	0x00004e90
        /*0734*/ 	.word	0x000000ff
        /*0738*/ 	.word	0x00000000
        /*073c*/ 	.short	0x0101
        /*073e*/ 	.byte	0x08
	.zero		1


	//   ....[99]....
        /*0740*/ 	.word	0x00004ea0
        /*0744*/ 	.word	0x000000ff
        /*0748*/ 	.word	0x000000b0
        /*074c*/ 	.short	0x010a
        /*074e*/ 	.byte	0x07
	.zero		1


	//   ....[100]....
        /*0750*/ 	.word	0x00005040
        /*0754*/ 	.word	0x000000ff
        /*0758*/ 	.word	0x00000090
        /*075c*/ 	.short	0x010b
        /*075e*/ 	.byte	0x07
	.zero		1


	//   ....[101]....
        /*0760*/ 	.word	0x000050b0
        /*0764*/ 	.word	0x000000ff
        /*0768*/ 	.word	0x00000000
        /*076c*/ 	.short	0x0101
        /*076e*/ 	.byte	0x08
	.zero		1


	//   ....[102]....
        /*0770*/ 	.word	0x000050e0
        /*0774*/ 	.word	0x000000ff
        /*0778*/ 	.word	0x000000b8
        /*077c*/ 	.short	0x010a
        /*077e*/ 	.byte	0x07
	.zero		1


	//   ....[103]....
        /*0780*/ 	.word	0x000052f0
        /*0784*/ 	.word	0x000000ff
        /*0788*/ 	.word	0x00000098
        /*078c*/ 	.short	0x010b
        /*078e*/ 	.byte	0x07
	.zero		1


	//   ....[104]....
        /*0790*/ 	.word	0x00005310
        /*0794*/ 	.word	0x000000ff
        /*0798*/ 	.word	0x00000000
        /*079c*/ 	.short	0x0101
        /*079e*/ 	.byte	0x0d
	.zero		1


	//   ....[105]....
        /*07a0*/ 	.word	0x00005340
        /*07a4*/ 	.word	0x000000ff
        /*07a8*/ 	.word	0x000000a0
        /*07ac*/ 	.short	0x010a
        /*07ae*/ 	.byte	0x07
	.zero		1


	//   ....[106]....
        /*07b0*/ 	.word	0x00005360
        /*07b4*/ 	.word	0x000000ff
        /*07b8*/ 	.word	0x000000a8
        /*07bc*/ 	.short	0x010a
        /*07be*/ 	.byte	0x07
	.zero		1


	//   ....[107]....
        /*07c0*/ 	.word	0x00005380
        /*07c4*/ 	.word	0x000000ff
        /*07c8*/ 	.word	0x000000b0
        /*07cc*/ 	.short	0x010a
        /*07ce*/ 	.byte	0x07
	.zero		1


	//   ....[108]....
        /*07d0*/ 	.word	0x000053c0
        /*07d4*/ 	.word	0x00000000
        /*07d8*/ 	.word	0x000000b8
        /*07dc*/ 	.short	0x010a
        /*07de*/ 	.byte	0xff
	.zero		1


	//   ....[109]....
        /*07e0*/ 	.word	0x00005630
        /*07e4*/ 	.word	0x00000000
        /*07e8*/ 	.word	0x000000d0
        /*07ec*/ 	.short	0x010a
        /*07ee*/ 	.byte	0xff
	.zero		1


	//   ....[110]....
        /*07f0*/ 	.word	0x000056f0
        /*07f4*/ 	.word	0x00000000
        /*07f8*/ 	.word	0x00000000
        /*07fc*/ 	.short	0x0101
        /*07fe*/ 	.byte	0xff
	.zero		1


	//   ....[111]....
        /*0800*/ 	.word	0x00006250
        /*0804*/ 	.word	0x000000ff
        /*0808*/ 	.word	0x00000080
        /*080c*/ 	.short	0x010a
        /*080e*/ 	.byte	0x04
	.zero		1


	//   ....[112]....
        /*0810*/ 	.word	0x00006270
        /*0814*/ 	.word	0x00000005
        /*0818*/ 	.word	0x000000f0
        /*081c*/ 	.short	0x010a
        /*081e*/ 	.byte	0xff
	.zero		1


	//   ....[113]....
        /*0820*/ 	.word	0x00006400
        /*0824*/ 	.word	0x00000003
        /*0828*/ 	.word	0x00000080
        /*082c*/ 	.short	0x010a
        /*082e*/ 	.byte	0xff
	.zero		1


	//   ....[114]....
        /*0830*/ 	.word	0x00006590
        /*0834*/ 	.word	0x0000006f
        /*0838*/ 	.word	0x000000f0
        /*083c*/ 	.short	0x010a
        /*083e*/ 	.byte	0xff
	.zero		1


	//   ....[115]....
        /*0840*/ 	.word	0x00006860
        /*0844*/ 	.word	0x0000006f
        /*0848*/ 	.word	0x00000000
        /*084c*/ 	.short	0x0101
        /*084e*/ 	.byte	0xff
	.zero		1


	//   ....[116]....
        /*0850*/ 	.word	0x0000a490
        /*0854*/ 	.word	0x00000000
        /*0858*/ 	.word	0x00000000
        /*085c*/ 	.short	0x0101
        /*085e*/ 	.byte	0xff
	.zero		1


	//   ....[117]....
        /*0860*/ 	.word	0x0000a510
        /*0864*/ 	.word	0x00000003
        /*0868*/ 	.word	0x00000080
        /*086c*/ 	.short	0x010a
        /*086e*/ 	.byte	0xff
	.zero		1


	//   ....[118]....
        /*0870*/ 	.word	0x0000a780
        /*0874*/ 	.word	0x00000000
        /*0878*/ 	.word	0x00000000
        /*087c*/ 	.short	0x0101
        /*087e*/ 	.byte	0xff
	.zero		1


	//   ....[119]....
        /*0880*/ 	.word	0x0000a7a0
        /*0884*/ 	.word	0x00000003
        /*0888*/ 	.word	0x00000140
        /*088c*/ 	.short	0x010a
        /*088e*/ 	.byte	0xff
	.zero		1


	//   ....[120]....
        /*0890*/ 	.word	0x0000a800
        /*0894*/ 	.word	0x00000002
        /*0898*/ 	.word	0x00000040
        /*089c*/ 	.short	0x010a
        /*089e*/ 	.byte	0xff
	.zero		1


	//   ....[121]....
        /*08a0*/ 	.word	0x0000a860
        /*08a4*/ 	.word	0x00000002
        /*08a8*/ 	.word	0x00000040
        /*08ac*/ 	.short	0x010a
        /*08ae*/ 	.byte	0xff
	.zero		1


	//   ....[122]....
        /*08b0*/ 	.word	0x0000a8b0
        /*08b4*/ 	.word	0x00000002
        /*08b8*/ 	.word	0x000000d0
        /*08bc*/ 	.short	0x010a
        /*08be*/ 	.byte	0xff
	.zero		1


	//   ....[123]....
        /*08c0*/ 	.word	0x0000a910
        /*08c4*/ 	.word	0x00000000
        /*08c8*/ 	.word	0x00000000
        /*08cc*/ 	.short	0x010a
        /*08ce*/ 	.byte	0xff
	.zero		1


	//   ....[124]....
        /*08d0*/ 	.word	0x0000a970
        /*08d4*/ 	.word	0x00000000
        /*08d8*/ 	.word	0x00000000
        /*08dc*/ 	.short	0x010a
        /*08de*/ 	.byte	0xff
	.zero		1


	//   ....[125]....
        /*08e0*/ 	.word	0x0000a9d0
        /*08e4*/ 	.word	0x00000000
        /*08e8*/ 	.word	0x00000000
        /*08ec*/ 	.short	0x010a
        /*08ee*/ 	.byte	0xff
	.zero		1


	//   ....[126]....
        /*08f0*/ 	.word	0x0000aa30
        /*08f4*/ 	.word	0x00000000
        /*08f8*/ 	.word	0x00000000
        /*08fc*/ 	.short	0x010a
        /*08fe*/ 	.byte	0xff
	.zero		1


	//   ....[127]....
        /*0900*/ 	.word	0x0000aa90
        /*0904*/ 	.word	0x00000000
        /*0908*/ 	.word	0x00000000
        /*090c*/ 	.short	0x010a
        /*090e*/ 	.byte	0xff
	.zero		1


	//   ....[128]....
        /*0910*/ 	.word	0x0000aaf0
        /*0914*/ 	.word	0x00000000
        /*0918*/ 	.word	0x00000000
        /*091c*/ 	.short	0x010a
        /*091e*/ 	.byte	0xff
	.zero		1


	//   ....[129]....
        /*0920*/ 	.word	0x0000ab50
        /*0924*/ 	.word	0x00000000
        /*0928*/ 	.word	0x00000000
        /*092c*/ 	.short	0x010a
        /*092e*/ 	.byte	0xff
	.zero		1


	//   ....[130]....
        /*0930*/ 	.word	0x0000aba0
        /*0934*/ 	.word	0x00000000
        /*0938*/ 	.word	0x00000130
        /*093c*/ 	.short	0x010a
        /*093e*/ 	.byte	0xff
	.zero		1


	//   ....[131]....
        /*0940*/ 	.word	0x0000ac00
        /*0944*/ 	.word	0x00000000
        /*0948*/ 	.word	0x000000e0
        /*094c*/ 	.short	0x010a
        /*094e*/ 	.byte	0xff
	.zero		1


	//   ....[132]....
        /*0950*/ 	.word	0x0000ac50
        /*0954*/ 	.word	0x00000000
        /*0958*/ 	.word	0x000000d0
        /*095c*/ 	.short	0x010a
        /*095e*/ 	.byte	0xff
	.zero		1


	//   ....[133]....
        /*0960*/ 	.word	0x0000acb0
        /*0964*/ 	.word	0x00000000
        /*0968*/ 	.word	0x000000e0
        /*096c*/ 	.short	0x010a
        /*096e*/ 	.byte	0xff
	.zero		1


	//   ....[134]....
        /*0970*/ 	.word	0x0000ad10
        /*0974*/ 	.word	0x00000004
        /*0978*/ 	.word	0x00000008
        /*097c*/ 	.short	0x010a
        /*097e*/ 	.byte	0xff
	.zero		1


	//   ....[135]....
        /*0980*/ 	.word	0x0000adf0
        /*0984*/ 	.word	0x00000002
        /*0988*/ 	.word	0x00000008
        /*098c*/ 	.short	0x010a
        /*098e*/ 	.byte	0xff
	.zero		1


	//   ....[136]....
        /*0990*/ 	.word	0x0000ae40
        /*0994*/ 	.word	0x00000000
        /*0998*/ 	.word	0x000000d0
        /*099c*/ 	.short	0x010a
        /*099e*/ 	.byte	0xff
	.zero		1


	//   ....[137]....
        /*09a0*/ 	.word	0x0000aea0
        /*09a4*/ 	.word	0x00000000
        /*09a8*/ 	.word	0x00000110
        /*09ac*/ 	.short	0x010a
        /*09ae*/ 	.byte	0xff
	.zero		1


	//   ....[138]....
        /*09b0*/ 	.word	0x0000af00
        /*09b4*/ 	.word	0x00000000
        /*09b8*/ 	.word	0x00000000
        /*09bc*/ 	.short	0x010a
        /*09be*/ 	.byte	0xff
	.zero		1


	//   ....[139]....
        /*09c0*/ 	.word	0x0000af60
        /*09c4*/ 	.word	0x00000000
        /*09c8*/ 	.word	0x00000000
        /*09cc*/ 	.short	0x010a
        /*09ce*/ 	.byte	0xff
	.zero		1


	//   ....[140]....
        /*09d0*/ 	.word	0x0000afc0
        /*09d4*/ 	.word	0x00000000
        /*09d8*/ 	.word	0x00000000
        /*09dc*/ 	.short	0x010a
        /*09de*/ 	.byte	0xff
	.zero		1


	//   ....[141]....
        /*09e0*/ 	.word	0x0000b020
        /*09e4*/ 	.word	0x00000000
        /*09e8*/ 	.word	0x00000000
        /*09ec*/ 	.short	0x010a
        /*09ee*/ 	.byte	0xff
	.zero		1


	//   ....[142]....
        /*09f0*/ 	.word	0x0000b080
        /*09f4*/ 	.word	0x00000000
        /*09f8*/ 	.word	0x00000150
        /*09fc*/ 	.short	0x010a
        /*09fe*/ 	.byte	0xff
	.zero		1


	//   ....[143]....
        /*0a00*/ 	.word	0x0000b0d0
        /*0a04*/ 	.word	0x00000000
        /*0a08*/ 	.word	0x000000d0
        /*0a0c*/ 	.short	0x010a
        /*0a0e*/ 	.byte	0xff
	.zero		1


	//   ....[144]....
        /*0a10*/ 	.word	0x0000b130
        /*0a14*/ 	.word	0x00000000
        /*0a18*/ 	.word	0x000000c8
        /*0a1c*/ 	.short	0x010a
        /*0a1e*/ 	.byte	0xff
	.zero		1


	//   ....[145]....
        /*0a20*/ 	.word	0x0000b190
        /*0a24*/ 	.word	0x00000003
        /*0a28*/ 	.word	0x000000a0
        /*0a2c*/ 	.short	0x010a
        /*0a2e*/ 	.byte	0xff
	.zero		1


	//   ....[146]....
        /*0a30*/ 	.word	0x0000b1f0
        /*0a34*/ 	.word	0x00000003
        /*0a38*/ 	.word	0x000000a8
        /*0a3c*/ 	.short	0x010a
        /*0a3e*/ 	.byte	0xff
	.zero		1


	//   ....[147]....
        /*0a40*/ 	.word	0x0000b250
        /*0a44*/ 	.word	0x00000003
        /*0a48*/ 	.word	0x000000b0
        /*0a4c*/ 	.short	0x010a
        /*0a4e*/ 	.byte	0xff
	.zero		1


	//   ....[148]....
        /*0a50*/ 	.word	0x0000b2b0
        /*0a54*/ 	.word	0x00000003
        /*0a58*/ 	.word	0x000000b8
        /*0a5c*/ 	.short	0x010a
        /*0a5e*/ 	.byte	0xff
	.zero		1


	//   ....[149]....
        /*0a60*/ 	.word	0x0000b310
        /*0a64*/ 	.word	0x00000000
        /*0a68*/ 	.word	0x000000a0
        /*0a6c*/ 	.short	0x010a
        /*0a6e*/ 	.byte	0xff
	.zero		1


	//   ....[150]....
        /*0a70*/ 	.word	0x0000b370
        /*0a74*/ 	.word	0x00000000
        /*0a78*/ 	.word	0x000000a8
        /*0a7c*/ 	.short	0x010a
        /*0a7e*/ 	.byte	0xff
	.zero		1


	//   ....[151]....
        /*0a80*/ 	.word	0x0000b3d0
        /*0a84*/ 	.word	0x00000000
        /*0a88*/ 	.word	0x000000b0
        /*0a8c*/ 	.short	0x010a
        /*0a8e*/ 	.byte	0xff
	.zero		1


	//   ....[152]....
        /*0a90*/ 	.word	0x0000b420
        /*0a94*/ 	.word	0x00000000
        /*0a98*/ 	.word	0x000000d0
        /*0a9c*/ 	.short	0x010a
        /*0a9e*/ 	.byte	0xff
	.zero		1


	//   ....[153]....
        /*0aa0*/ 	.word	0x0000b470
        /*0aa4*/ 	.word	0x00000003
        /*0aa8*/ 	.word	0x00000080
        /*0aac*/ 	.short	0x010a
        /*0aae*/ 	.byte	0xff
	.zero		1


	//   ....[154]....
        /*0ab0*/ 	.word	0x0000b4c0
        /*0ab4*/ 	.word	0x0000006f
        /*0ab8*/ 	.word	0x000000f0
        /*0abc*/ 	.short	0x010a
        /*0abe*/ 	.byte	0xff
	.zero		1


	//----- nvinfo : EIATTR_NUM_MBARRIERS
	.align		4
.L_47:
        /*0ac0*/ 	.byte	0x03, 0x38
        /*0ac2*/ 	.short	0x002b


	//----- nvinfo : EIATTR_EXIT_INSTR_OFFSETS
	.align		4
        /*0ac4*/ 	.byte	0x04, 0x1c
        /*0ac6*/ 	.short	(.L_49 - .L_48)


	//   ....[0]....
.L_48:
        /*0ac8*/ 	.word	0x00002ab0


	//   ....[1]....
        /*0acc*/ 	.word	0x00002fb0


	//   ....[2]....
        /*0ad0*/ 	.word	0x00003010


	//   ....[3]....
        /*0ad4*/ 	.word	0x00004390


	//   ....[4]....
        /*0ad8*/ 	.word	0x000053f0


	//   ....[5]....
        /*0adc*/ 	.word	0x00005430


	//   ....[6]....
        /*0ae0*/ 	.word	0x0000a660


	//   ....[7]....
        /*0ae4*/ 	.word	0x0000a6e0


	//   ....[8]....
        /*0ae8*/ 	.word	0x0000a710


	//   ....[9]....
        /*0aec*/ 	.word	0x0000a790


	//----- nvinfo : EIATTR_MAX_THREADS
	.align		4
.L_49:
        /*0af0*/ 	.byte	0x04, 0x05
        /*0af2*/ 	.short	(.L_51 - .L_50)
.L_50:
        /*0af4*/ 	.word	0x00000100
        /*0af8*/ 	.word	0x00000001
        /*0afc*/ 	.word	0x00000001


	//----- nvinfo : EIATTR_CRS_STACK_SIZE
	.align		4
.L_51:
        /*0b00*/ 	.byte	0x04, 0x1e
        /*0b02*/ 	.short	(.L_53 - .L_52)
.L_52:
        /*0b04*/ 	.word	0x00000000


	//----- nvinfo : EIATTR_CBANK_PARAM_SIZE
	.align		4
.L_53:
        /*0b08*/ 	.byte	0x03, 0x19
        /*0b0a*/ 	.short	0x0800


	//----- nvinfo : EIATTR_PARAM_CBANK
	.align		4
        /*0b0c*/ 	.byte	0x04, 0x0a
        /*0b0e*/ 	.short	(.L_55 - .L_54)
	.align		4
.L_54:
        /*0b10*/ 	.word	index@(.nv.constant0._ZN7cutlass13device_kernelINS_4gemm6kernel13GemmUniversalIN4cute5tupleIJiiiiEEENS1_10collective13CollectiveMmaINS1_35MainloopSm100TmaUmmaWarpSpecializedILi8ELi2ELi4ENS5_IJNS4_1CILi2EEENSA_ILi1EEESC_EEEEENS5_IJNSA_ILi256EEENSA_ILi128EEENSA_ILi64EEEEEENS_10bfloat16_tENS5_IJlSC_lEEESJ_SK_NS4_8TiledMMAINS4_8MMA_AtomIJNS4_26SM100_MMA_F16BF16_2x1SM_SSISJ_SJ_fLi256ELi128ELNS4_4UMMA5MajorE0ELSP_0ELNSO_7ScaleInE0ELSQ_0EEEEEENS4_6LayoutINS5_IJSC_SC_SC_EEENS5_IJNSA_ILi0EEESV_SV_EEEEENS5_IJNS4_10UnderscoreESY_SY_EEEEENS4_18SM100_TMA_2SM_LOADENS4_14ComposedLayoutINS4_7SwizzleILi3ELi4ELi3EEENS4_18smem_ptr_flag_bitsILi16EEENST_INS5_IJNSA_ILi8EEESH_EEENS5_IJSH_SC_EEEEEEEvNS4_8identityES11_S1B_vS1C_EENS_8epilogue10collective18CollectiveEpilogueINS1E_23Sm100TmaWarpSpecializedILi4ELi2ELi32ELb1ELb0EEEJNS5_IJSG_SG_SH_EEENS5_IJNST_ISG_SC_EENST_INSA_ILi32EEESC_EEEEESJ_SK_SJ_SK_NS1E_6fusion15FusionCallbacksIS1I_NS1O_13LinCombEltActINS1E_6thread4GELUESJ_fSJ_fLNS_15FloatRoundStyleE2EEES1J_S1N_JEEENS4_5SM1004TMEM4LOAD26SM100_TMEM_LOAD_32dp32b32xENS4_13SM90_TMA_LOADENS12_INS13_ILi2ELi4ELi3EEES16_NST_INS5_IJS17_S1L_EEENS5_IJS1L_SC_EEEEEEENS4_39AutoVectorizingCopyWithAssumedAlignmentILi128EEENS4_14SM90_TMA_STOREES25_S27_S27_EEEvvEEEEvNT_6ParamsE)
        /*0b14*/ 	.short	0x0380
        /*0b16*/ 	.short	0x0800


	//----- nvinfo : EIATTR_SW_WAR
	.align		4
.L_55:
        /*0b18*/ 	.byte	0x04, 0x36
        /*0b1a*/ 	.short	(.L_57 - .L_56)
.L_56:
        /*0b1c*/ 	.word	0x00000008
.L_57:


//--------------------- .nv.callgraph             --------------------------
	.section	.nv.callgraph,"",@"SHT_CUDA_CALLGRAPH"
	.align	4
	.sectionentsize	8
	.align		4
        /*0000*/ 	.word	0x00000000
	.align		4
        /*0004*/ 	.word	0xffffffff
	.align		4
        /*0008*/ 	.word	index@(_ZN7cutlass13device_kernelINS_4gemm6kernel13GemmUniversalIN4cute5tupleIJiiiiEEENS1_10collective13CollectiveMmaINS1_35MainloopSm100TmaUmmaWarpSpecializedILi8ELi2ELi4ENS5_IJNS4_1CILi2EEENSA_ILi1EEESC_EEEEENS5_IJNSA_ILi256EEENSA_ILi128EEENSA_ILi64EEEEEENS_10bfloat16_tENS5_IJlSC_lEEESJ_SK_NS4_8TiledMMAINS4_8MMA_AtomIJNS4_26SM100_MMA_F16BF16_2x1SM_SSISJ_SJ_fLi256ELi128ELNS4_4UMMA5MajorE0ELSP_0ELNSO_7ScaleInE0ELSQ_0EEEEEENS4_6LayoutINS5_IJSC_SC_SC_EEENS5_IJNSA_ILi0EEESV_SV_EEEEENS5_IJNS4_10UnderscoreESY_SY_EEEEENS4_18SM100_TMA_2SM_LOADENS4_14ComposedLayoutINS4_7SwizzleILi3ELi4ELi3EEENS4_18smem_ptr_flag_bitsILi16EEENST_INS5_IJNSA_ILi8EEESH_EEENS5_IJSH_SC_EEEEEEEvNS4_8identityES11_S1B_vS1C_EENS_8epilogue10collective18CollectiveEpilogueINS1E_23Sm100TmaWarpSpecializedILi4ELi2ELi32ELb1ELb0EEEJNS5_IJSG_SG_SH_EEENS5_IJNST_ISG_SC_EENST_INSA_ILi32EEESC_EEEEESJ_SK_SJ_SK_NS1E_6fusion15FusionCallbacksIS1I_NS1O_13LinCombEltActINS1E_6thread4GELUESJ_fSJ_fLNS_15FloatRoundStyleE2EEES1J_S1N_JEEENS4_5SM1004TMEM4LOAD26SM100_TMEM_LOAD_32dp32b32xENS4_13SM90_TMA_LOADENS12_INS13_ILi2ELi4ELi3EEES16_NST_INS5_IJS17_S1L_EEENS5_IJS1L_SC_EEEEEEENS4_39AutoVectorizingCopyWithAssumedAlignmentILi128EEENS4_14SM90_TMA_STOREES25_S27_S27_EEEvvEEEEvNT_6ParamsE)
	.align		4
        /*000c*/ 	.word	index@(__assertfail)
	.align		4
        /*0010*/ 	.word	0x00000000
	.align		4
        /*0014*/ 	.word	0xfffffffe
	.align		4
        /*0018*/ 	.word	0x00000000
	.align		4
        /*001c*/ 	.word	0xfffffffd
	.align		4
        /*0020*/ 	.word	0x00000000
	.align		4
        /*0024*/ 	.word	0xfffffffc


//--------------------- .nv.constant4             --------------------------
	.section	.nv.constant4,"a",@progbits
	.align	8
	.align		8
.nv.constant4:
        /*0000*/ 	.dword	__assertfail
	.align		8
        /*0008*/ 	.dword	__unnamed_1
	.align		8
        /*0010*/ 	.dword	__unnamed_2
	.align		8
        /*0018*/ 	.dword	_ZN39_INTERNAL_548285cd_4_k_cu_0f88c36d_29694cuda3std3__45__cpo5beginE
	.align		8
        /*0020*/ 	.dword	_ZN39_INTERNAL_548285cd_4_k_cu_0f88c36d_29694cuda3std3__45__cpo3endE
	.align		8
        /*0028*/ 	.dword	_ZN39_INTERNAL_548285cd_4_k_cu_0f88c36d_29694cuda3std3__45__cpo6cbeginE
	.align		8
        /*0030*/ 	.dword	_ZN39_INTERNAL_548285cd_4_k_cu_0f88c36d_29694cuda3std3__45__cpo4cendE
	.align		8
        /*0038*/ 	.dword	_ZN39_INTERNAL_548285cd_4_k_cu_0f88c36d_29694cuda3std3__441_GLOBAL__N__548285cd_4_k_cu_0f88c36d_29696ignoreE
	.align		8
        /*0040*/ 	.dword	_ZN39_INTERNAL_548285cd_4_k_cu_0f88c36d_29694cuda3std3__419piecewise_constructE
	.align		8
        /*0048*/ 	.dword	_ZN39_INTERNAL_548285cd_4_k_cu_0f88c36d_29694cuda3std3__48in_placeE
	.align		8
        /*0050*/ 	.dword	_ZN39_INTERNAL_548285cd_4_k_cu_0f88c36d_29694cuda3std6ranges3__45__cpo4swapE
	.align		8
        /*0058*/ 	.dword	_ZN39_INTERNAL_548285cd_4_k_cu_0f88c36d_29694cuda3std6ranges3__45__cpo9iter_moveE
	.align		8
        /*0060*/ 	.dword	_ZN39_INTERNAL_548285cd_4_k_cu_0f88c36d_29694cute7productE
	.align		8
        /*0068*/ 	.dword	_ZN39_INTERNAL_548285cd_4_k_cu_0f88c36d_29694cute1_E
	.align		8
        /*0070*/ 	.dword	$str$25
	.align		8
        /*0078*/ 	.dword	$str$26
	.align		8
        /*0080*/ 	.dword	$str$27
	.align		8
        /*0088*/ 	.dword	$str$28


//--------------------- .text._ZN7cutlass13device_kernelINS_4gemm6kernel13GemmUniversalIN4cute5tupleIJiiiiEEENS1_10collective13CollectiveMmaINS1_35MainloopSm100TmaUmmaWarpSpecializedILi8ELi2ELi4ENS5_IJNS4_1CILi2EEENSA_ILi1EEESC_EEEEENS5_IJNSA_ILi256EEENSA_ILi128EEENSA_ILi64EEEEEENS_10bfloat16_tENS5_IJlSC_lEEESJ_SK_NS4_8TiledMMAINS4_8MMA_AtomIJNS4_26SM100_MMA_F16BF16_2x1SM_SSISJ_SJ_fLi256ELi128ELNS4_4UMMA5MajorE0ELSP_0ELNSO_7ScaleInE0ELSQ_0EEEEEENS4_6LayoutINS5_IJSC_SC_SC_EEENS5_IJNSA_ILi0EEESV_SV_EEEEENS5_IJNS4_10UnderscoreESY_SY_EEEEENS4_18SM100_TMA_2SM_LOADENS4_14ComposedLayoutINS4_7SwizzleILi3ELi4ELi3EEENS4_18smem_ptr_flag_bitsILi16EEENST_INS5_IJNSA_ILi8EEESH_EEENS5_IJSH_SC_EEEEEEEvNS4_8identityES11_S1B_vS1C_EENS_8epilogue10collective18CollectiveEpilogueINS1E_23Sm100TmaWarpSpecializedILi4ELi2ELi32ELb1ELb0EEEJNS5_IJSG_SG_SH_EEENS5_IJNST_ISG_SC_EENST_INSA_ILi32EEESC_EEEEESJ_SK_SJ_SK_NS1E_6fusion15FusionCallbacksIS1I_NS1O_13LinCombEltActINS1E_6thread4GELUESJ_fSJ_fLNS_15FloatRoundStyleE2EEES1J_S1N_JEEENS4_5SM1004TMEM4LOAD26SM100_TMEM_LOAD_32dp32b32xENS4_13SM90_TMA_LOADENS12_INS13_ILi2ELi4ELi3EEES16_NST_INS5_IJS17_S1L_EEENS5_IJS1L_SC_EEEEEEENS4_39AutoVectorizingCopyWithAssumedAlignmentILi128EEENS4_14SM90_TMA_STOREES25_S27_S27_EEEvvEEEEvNT_6ParamsE --------------------------
	.section	.text._ZN7cutlass13device_kernelINS_4gemm6kernel13GemmUniversalIN4cute5tupleIJiiiiEEENS1_10collective13CollectiveMmaINS1_35MainloopSm100TmaUmmaWarpSpecializedILi8ELi2ELi4ENS5_IJNS4_1CILi2EEENSA_ILi1EEESC_EEEEENS5_IJNSA_ILi256EEENSA_ILi128EEENSA_ILi64EEEEEENS_10bfloat16_tENS5_IJlSC_lEEESJ_SK_NS4_8TiledMMAINS4_8MMA_AtomIJNS4_26SM100_MMA_F16BF16_2x1SM_SSISJ_SJ_fLi256ELi128ELNS4_4UMMA5MajorE0ELSP_0ELNSO_7ScaleInE0ELSQ_0EEEEEENS4_6LayoutINS5_IJSC_SC_SC_EEENS5_IJNSA_ILi0EEESV_SV_EEEEENS5_IJNS4_10UnderscoreESY_SY_EEEEENS4_18SM100_TMA_2SM_LOADENS4_14ComposedLayoutINS4_7SwizzleILi3ELi4ELi3EEENS4_18smem_ptr_flag_bitsILi16EEENST_INS5_IJNSA_ILi8EEESH_EEENS5_IJSH_SC_EEEEEEEvNS4_8identityES11_S1B_vS1C_EENS_8epilogue10collective18CollectiveEpilogueINS1E_23Sm100TmaWarpSpecializedILi4ELi2ELi32ELb1ELb0EEEJNS5_IJSG_SG_SH_EEENS5_IJNST_ISG_SC_EENST_INSA_ILi32EEESC_EEEEESJ_SK_SJ_SK_NS1E_6fusion15FusionCallbacksIS1I_NS1O_13LinCombEltActINS1E_6thread4GELUESJ_fSJ_fLNS_15FloatRoundStyleE2EEES1J_S1N_JEEENS4_5SM1004TMEM4LOAD26SM100_TMEM_LOAD_32dp32b32xENS4_13SM90_TMA_LOADENS12_INS13_ILi2ELi4ELi3EEES16_NST_INS5_IJS17_S1L_EEENS5_IJS1L_SC_EEEEEEENS4_39AutoVectorizingCopyWithAssumedAlignmentILi128EEENS4_14SM90_TMA_STOREES25_S27_S27_EEEvvEEEEvNT_6ParamsE,"ax",@progbits
	.align	128
.text._ZN7cutlass13device_kernelINS_4gemm6kernel13GemmUniversalIN4cute5tupleIJiiiiEEENS1_10collective13CollectiveMmaINS1_35MainloopSm100TmaUmmaWarpSpecializedILi8ELi2ELi4ENS5_IJNS4_1CILi2EEENSA_ILi1EEESC_EEEEENS5_IJNSA_ILi256EEENSA_ILi128EEENSA_ILi64EEEEEENS_10bfloat16_tENS5_IJlSC_lEEESJ_SK_NS4_8TiledMMAINS4_8MMA_AtomIJNS4_26SM100_MMA_F16BF16_2x1SM_SSISJ_SJ_fLi256ELi128ELNS4_4UMMA5MajorE0ELSP_0ELNSO_7ScaleInE0ELSQ_0EEEEEENS4_6LayoutINS5_IJSC_SC_SC_EEENS5_IJNSA_ILi0EEESV_SV_EEEEENS5_IJNS4_10UnderscoreESY_SY_EEEEENS4_18SM100_TMA_2SM_LOADENS4_14ComposedLayoutINS4_7SwizzleILi3ELi4ELi3EEENS4_18smem_ptr_flag_bitsILi16EEENST_INS5_IJNSA_ILi8EEESH_EEENS5_IJSH_SC_EEEEEEEvNS4_8identityES11_S1B_vS1C_EENS_8epilogue10collective18CollectiveEpilogueINS1E_23Sm100TmaWarpSpecializedILi4ELi2ELi32ELb1ELb0EEEJNS5_IJSG_SG_SH_EEENS5_IJNST_ISG_SC_EENST_INSA_ILi32EEESC_EEEEESJ_SK_SJ_SK_NS1E_6fusion15FusionCallbacksIS1I_NS1O_13LinCombEltActINS1E_6thread4GELUESJ_fSJ_fLNS_15FloatRoundStyleE2EEES1J_S1N_JEEENS4_5SM1004TMEM4LOAD26SM100_TMEM_LOAD_32dp32b32xENS4_13SM90_TMA_LOADENS12_INS13_ILi2ELi4ELi3EEES16_NST_INS5_IJS17_S1L_EEENS5_IJS1L_SC_EEEEEEENS4_39AutoVectorizingCopyWithAssumedAlignmentILi128EEENS4_14SM90_TMA_STOREES25_S27_S27_EEEvvEEEEvNT_6ParamsE:
        .type           _ZN7cutlass13device_kernelINS_4gemm6kernel13GemmUniversalIN4cute5tupleIJiiiiEEENS1_10collective13CollectiveMmaINS1_35MainloopSm100TmaUmmaWarpSpecializedILi8ELi2ELi4ENS5_IJNS4_1CILi2EEENSA_ILi1EEESC_EEEEENS5_IJNSA_ILi256EEENSA_ILi128EEENSA_ILi64EEEEEENS_10bfloat16_tENS5_IJlSC_lEEESJ_SK_NS4_8TiledMMAINS4_8MMA_AtomIJNS4_26SM100_MMA_F16BF16_2x1SM_SSISJ_SJ_fLi256ELi128ELNS4_4UMMA5MajorE0ELSP_0ELNSO_7ScaleInE0ELSQ_0EEEEEENS4_6LayoutINS5_IJSC_SC_SC_EEENS5_IJNSA_ILi0EEESV_SV_EEEEENS5_IJNS4_10UnderscoreESY_SY_EEEEENS4_18SM100_TMA_2SM_LOADENS4_14ComposedLayoutINS4_7SwizzleILi3ELi4ELi3EEENS4_18smem_ptr_flag_bitsILi16EEENST_INS5_IJNSA_ILi8EEESH_EEENS5_IJSH_SC_EEEEEEEvNS4_8identityES11_S1B_vS1C_EENS_8epilogue10collective18CollectiveEpilogueINS1E_23Sm100TmaWarpSpecializedILi4ELi2ELi32ELb1ELb0EEEJNS5_IJSG_SG_SH_EEENS5_IJNST_ISG_SC_EENST_INSA_ILi32EEESC_EEEEESJ_SK_SJ_SK_NS1E_6fusion15FusionCallbacksIS1I_NS1O_13LinCombEltActINS1E_6thread4GELUESJ_fSJ_fLNS_15FloatRoundStyleE2EEES1J_S1N_JEEENS4_5SM1004TMEM4LOAD26SM100_TMEM_LOAD_32dp32b32xENS4_13SM90_TMA_LOADENS12_INS13_ILi2ELi4ELi3EEES16_NST_INS5_IJS17_S1L_EEENS5_IJS1L_SC_EEEEEEENS4_39AutoVectorizingCopyWithAssumedAlignmentILi128EEENS4_14SM90_TMA_STOREES25_S27_S27_EEEvvEEEEvNT_6ParamsE,@function
        .size           _ZN7cutlass13device_kernelINS_4gemm6kernel13GemmUniversalIN4cute5tupleIJiiiiEEENS1_10collective13CollectiveMmaINS1_35MainloopSm100TmaUmmaWarpSpecializedILi8ELi2ELi4ENS5_IJNS4_1CILi2EEENSA_ILi1EEESC_EEEEENS5_IJNSA_ILi256EEENSA_ILi128EEENSA_ILi64EEEEEENS_10bfloat16_tENS5_IJlSC_lEEESJ_SK_NS4_8TiledMMAINS4_8MMA_AtomIJNS4_26SM100_MMA_F16BF16_2x1SM_SSISJ_SJ_fLi256ELi128ELNS4_4UMMA5MajorE0ELSP_0ELNSO_7ScaleInE0ELSQ_0EEEEEENS4_6LayoutINS5_IJSC_SC_SC_EEENS5_IJNSA_ILi0EEESV_SV_EEEEENS5_IJNS4_10UnderscoreESY_SY_EEEEENS4_18SM100_TMA_2SM_LOADENS4_14ComposedLayoutINS4_7SwizzleILi3ELi4ELi3EEENS4_18smem_ptr_flag_bitsILi16EEENST_INS5_IJNSA_ILi8EEESH_EEENS5_IJSH_SC_EEEEEEEvNS4_8identityES11_S1B_vS1C_EENS_8epilogue10collective18CollectiveEpilogueINS1E_23Sm100TmaWarpSpecializedILi4ELi2ELi32ELb1ELb0EEEJNS5_IJSG_SG_SH_EEENS5_IJNST_ISG_SC_EENST_INSA_ILi32EEESC_EEEEESJ_SK_SJ_SK_NS1E_6fusion15FusionCallbacksIS1I_NS1O_13LinCombEltActINS1E_6thread4GELUESJ_fSJ_fLNS_15FloatRoundStyleE2EEES1J_S1N_JEEENS4_5SM1004TMEM4LOAD26SM100_TMEM_LOAD_32dp32b32xENS4_13SM90_TMA_LOADENS12_INS13_ILi2ELi4ELi3EEES16_NST_INS5_IJS17_S1L_EEENS5_IJS1L_SC_EEEEEEENS4_39AutoVectorizingCopyWithAssumedAlignmentILi128EEENS4_14SM90_TMA_STOREES25_S27_S27_EEEvvEEEEvNT_6ParamsE,(.L_x_193 - _ZN7cutlass13device_kernelINS_4gemm6kernel13GemmUniversalIN4cute5tupleIJiiiiEEENS1_10collective13CollectiveMmaINS1_35MainloopSm100TmaUmmaWarpSpecializedILi8ELi2ELi4ENS5_IJNS4_1CILi2EEENSA_ILi1EEESC_EEEEENS5_IJNSA_ILi256EEENSA_ILi128EEENSA_ILi64EEEEEENS_10bfloat16_tENS5_IJlSC_lEEESJ_SK_NS4_8TiledMMAINS4_8MMA_AtomIJNS4_26SM100_MMA_F16BF16_2x1SM_SSISJ_SJ_fLi256ELi128ELNS4_4UMMA5MajorE0ELSP_0ELNSO_7ScaleInE0ELSQ_0EEEEEENS4_6LayoutINS5_IJSC_SC_SC_EEENS5_IJNSA_ILi0EEESV_SV_EEEEENS5_IJNS4_10UnderscoreESY_SY_EEEEENS4_18SM100_TMA_2SM_LOADENS4_14ComposedLayoutINS4_7SwizzleILi3ELi4ELi3EEENS4_18smem_ptr_flag_bitsILi16EEENST_INS5_IJNSA_ILi8EEESH_EEENS5_IJSH_SC_EEEEEEEvNS4_8identityES11_S1B_vS1C_EENS_8epilogue10collective18CollectiveEpilogueINS1E_23Sm100TmaWarpSpecializedILi4ELi2ELi32ELb1ELb0EEEJNS5_IJSG_SG_SH_EEENS5_IJNST_ISG_SC_EENST_INSA_ILi32EEESC_EEEEESJ_SK_SJ_SK_NS1E_6fusion15FusionCallbacksIS1I_NS1O_13LinCombEltActINS1E_6thread4GELUESJ_fSJ_fLNS_15FloatRoundStyleE2EEES1J_S1N_JEEENS4_5SM1004TMEM4LOAD26SM100_TMEM_LOAD_32dp32b32xENS4_13SM90_TMA_LOADENS12_INS13_ILi2ELi4ELi3EEES16_NST_INS5_IJS17_S1L_EEENS5_IJS1L_SC_EEEEEEENS4_39AutoVectorizingCopyWithAssumedAlignmentILi128EEENS4_14SM90_TMA_STOREES25_S27_S27_EEEvvEEEEvNT_6ParamsE)
        .other          _ZN7cutlass13device_kernelINS_4gemm6kernel13GemmUniversalIN4cute5tupleIJiiiiEEENS1_10collective13CollectiveMmaINS1_35MainloopSm100TmaUmmaWarpSpecializedILi8ELi2ELi4ENS5_IJNS4_1CILi2EEENSA_ILi1EEESC_EEEEENS5_IJNSA_ILi256EEENSA_ILi128EEENSA_ILi64EEEEEENS_10bfloat16_tENS5_IJlSC_lEEESJ_SK_NS4_8TiledMMAINS4_8MMA_AtomIJNS4_26SM100_MMA_F16BF16_2x1SM_SSISJ_SJ_fLi256ELi128ELNS4_4UMMA5MajorE0ELSP_0ELNSO_7ScaleInE0ELSQ_0EEEEEENS4_6LayoutINS5_IJSC_SC_SC_EEENS5_IJNSA_ILi0EEESV_SV_EEEEENS5_IJNS4_10UnderscoreESY_SY_EEEEENS4_18SM100_TMA_2SM_LOADENS4_14ComposedLayoutINS4_7SwizzleILi3ELi4ELi3EEENS4_18smem_ptr_flag_bitsILi16EEENST_INS5_IJNSA_ILi8EEESH_EEENS5_IJSH_SC_EEEEEEEvNS4_8identityES11_S1B_vS1C_EENS_8epilogue10collective18CollectiveEpilogueINS1E_23Sm100TmaWarpSpecializedILi4ELi2ELi32ELb1ELb0EEEJNS5_IJSG_SG_SH_EEENS5_IJNST_ISG_SC_EENST_INSA_ILi32EEESC_EEEEESJ_SK_SJ_SK_NS1E_6fusion15FusionCallbacksIS1I_NS1O_13LinCombEltActINS1E_6thread4GELUESJ_fSJ_fLNS_15FloatRoundStyleE2EEES1J_S1N_JEEENS4_5SM1004TMEM4LOAD26SM100_TMEM_LOAD_32dp32b32xENS4_13SM90_TMA_LOADENS12_INS13_ILi2ELi4ELi3EEES16_NST_INS5_IJS17_S1L_EEENS5_IJS1L_SC_EEEEEEENS4_39AutoVectorizingCopyWithAssumedAlignmentILi128EEENS4_14SM90_TMA_STOREES25_S27_S27_EEEvvEEEEvNT_6ParamsE,@"STO_CUDA_ENTRY STV_DEFAULT"
_ZN7cutlass13device_kernelINS_4gemm6kernel13GemmUniversalIN4cute5tupleIJiiiiEEENS1_10collective13CollectiveMmaINS1_35MainloopSm100TmaUmmaWarpSpecializedILi8ELi2ELi4ENS5_IJNS4_1CILi2EEENSA_ILi1EEESC_EEEEENS5_IJNSA_ILi256EEENSA_ILi128EEENSA_ILi64EEEEEENS_10bfloat16_tENS5_IJlSC_lEEESJ_SK_NS4_8TiledMMAINS4_8MMA_AtomIJNS4_26SM100_MMA_F16BF16_2x1SM_SSISJ_SJ_fLi256ELi128ELNS4_4UMMA5MajorE0ELSP_0ELNSO_7ScaleInE0ELSQ_0EEEEEENS4_6LayoutINS5_IJSC_SC_SC_EEENS5_IJNSA_ILi0EEESV_SV_EEEEENS5_IJNS4_10UnderscoreESY_SY_EEEEENS4_18SM100_TMA_2SM_LOADENS4_14ComposedLayoutINS4_7SwizzleILi3ELi4ELi3EEENS4_18smem_ptr_flag_bitsILi16EEENST_INS5_IJNSA_ILi8EEESH_EEENS5_IJSH_SC_EEEEEEEvNS4_8identityES11_S1B_vS1C_EENS_8epilogue10collective18CollectiveEpilogueINS1E_23Sm100TmaWarpSpecializedILi4ELi2ELi32ELb1ELb0EEEJNS5_IJSG_SG_SH_EEENS5_IJNST_ISG_SC_EENST_INSA_ILi32EEESC_EEEEESJ_SK_SJ_SK_NS1E_6fusion15FusionCallbacksIS1I_NS1O_13LinCombEltActINS1E_6thread4GELUESJ_fSJ_fLNS_15FloatRoundStyleE2EEES1J_S1N_JEEENS4_5SM1004TMEM4LOAD26SM100_TMEM_LOAD_32dp32b32xENS4_13SM90_TMA_LOADENS12_INS13_ILi2ELi4ELi3EEES16_NST_INS5_IJS17_S1L_EEENS5_IJS1L_SC_EEEEEEENS4_39AutoVectorizingCopyWithAssumedAlignmentILi128EEENS4_14SM90_TMA_STOREES25_S27_S27_EEEvvEEEEvNT_6ParamsE:
[----:B------:R-:W1:Y:S01]  /*0000*/  LDC R1, c[0x0][0x37c] ;  /* 0x0000df00ff017b82 */ /* 0x000e620000000800 */
[----:B------:R-:W2:Y:S01]  /*0010*/  S2R R131, SR_TID.X ;  /* 0x0000000000837919 */ /* 0x000ea20000002100 */
[----:B------:R-:W3:Y:S06]  /*0020*/  LDCU.64 UR8, c[0x0][0x890] ;  /* 0x00011200ff0877ac */ /* 0x000eec0008000a00 */
[----:B------:R-:W4:Y:S01]  /*0030*/  S2UR UR37, SR_CgaCtaId ;  /* 0x00000000002579c3 */ /* 0x000f220000008800 */
[----:B------:R-:W-:Y:S02]  /*0040*/  PRMT R110, RZ, 0x7610, R110 ;  /* 0x00007610ff6e7816 */ /* 0x000fe4000000006e */
[----:B------:R-:W-:Y:S01]  /*0050*/  ELECT P0, URZ, PT ;  /* 0x0000000000ff782f */ /* 0x000fe20003800000 */
[----:B------:R-:W1:Y:S01]  /*0060*/  LDCU.64 UR38, c[0x0][0x358] ;  /* 0x00006b00ff2677ac */ /* 0x000e620008000a00 */
[----:B---3--:R-:W-:-:S04]  /*0070*/  UISETP.NE.U32.AND UP2, UPT, UR8, URZ, UPT ;  /* 0x000000ff0800728c */ /* 0x008fc8000bf45070 */
[----:B------:R-:W-:Y:S02]  /*0080*/  UISETP.NE.AND.EX UP2, UPT, UR9, URZ, UPT, UP2 ;  /* 0x000000ff0900728c */ /* 0x000fe4000bf45320 */
[----:B----4-:R-:W-:Y:S02]  /*0090*/  ULOP3.LUT UR5, UR37, 0x1, URZ, 0xc0, !UPT ;  /* 0x0000000125057892 */ /* 0x010fe4000f8ec0ff */
[----:B------:R-:W-:Y:S01]  /*00a0*/  ULOP3.LUT UR4, UR37, 0x1, URZ, 0x3c, !UPT ;  /* 0x0000000125047892 */ /* 0x000fe2000f8e3cff */
[----:B--2---:R-:W-:-:S05]  /*00b0*/  SHF.R.U32.HI R134, RZ, 0x5, R131 ;  /* 0x00000005ff867819 */ /* 0x004fca0000011683 */
[----:B------:R-:W2:Y:S02]  /*00c0*/  SHFL.IDX PT, R0, R134, RZ, 0x1f ;  /* 0x00001fff86007589 */ /* 0x000ea400000e0000 */
[----:B--2---:R-:W-:Y:S01]  /*00d0*/  R2UR UR10, R0 ;  /* 0x00000000000a72ca */ /* 0x004fe200000e0000 */
[----:B-1----:R-:W-:Y:S05]  /*00e0*/  BRA.U UP2, `(.L_x_0) ;  /* 0x00000001022c7547 */ /* 0x002fea000b800000 */
[----:B------:R-:W1:Y:S02]  /*00f0*/  LDCU.64 UR6, c[0x0][0x888] ;  /* 0x00011100ff0677ac */ /* 0x000e640008000a00 */
[----:B-1----:R-:W-:-:S04]  /*0100*/  UISETP.NE.U32.AND UP0, UPT, UR6, URZ, UPT ;  /* 0x000000ff0600728c */ /* 0x002fc8000bf05070 */
[----:B------:R-:W-:-:S09]  /*0110*/  UISETP.NE.AND.EX UP0, UPT, UR7, URZ, UPT, UP0 ;  /* 0x000000ff0700728c */ /* 0x000fd2000bf05300 */
[----:B------:R-:W-:Y:S05]  /*0120*/  BRA.U !UP0, `(.L_x_1) ;  /* 0x0000000108107547 */ /* 0x000fea000b800000 */
[----:B------:R-:W1:Y:S02]  /*0130*/  LDC.64 R2, c[0x0][0x888] ;  /* 0x00022200ff027b82 */ /* 0x000e640000000a00 */
[----:B-1----:R1:W5:Y:S01]  /*0140*/  LDG.E R83, desc[UR38][R2.64] ;  /* 0x0000002602537981 */ /* 0x002362000c1e1900 */
[----:B------:R-:W-:Y:S01]  /*0150*/  HFMA2 R110, -RZ, RZ, 0, 5.9604644775390625e-08 ;  /* 0x00000001ff6e7431 */ /* 0x000fe200000001ff */
[----:B------:R-:W-:Y:S05]  /*0160*/  BRA `(.L_x_0) ;  /* 0x00000000000c7947 */ /* 0x000fea0003800000 */
.L_x_1:
[----:B------:R-:W1:Y:S01]  /*0170*/  LDCU UR6, c[0x0][0x880] ;  /* 0x00011000ff0677ac */ /* 0x000e620008000800 */
[----:B------:R-:W-:Y:S01]  /*0180*/  HFMA2 R110, -RZ, RZ, 0, 5.9604644775390625e-08 ;  /* 0x00000001ff6e7431 */ /* 0x000fe200000001ff */
[----:B-1----:R-:W-:-:S07]  /*0190*/  MOV R83, UR6 ;  /* 0x0000000600537c02 */ /* 0x002fce0008000f00 */
.L_x_0:
[----:B------:R-:W2:Y:S02]  /*01a0*/  LDCU.64 UR6, c[0x0][0x8b0] ;  /* 0x00011600ff0677ac */ /* 0x000ea40008000a00 */
[----:B--2---:R-:W-:-:S04]  /*01b0*/  UISETP.NE.U32.AND UP0, UPT, UR6, URZ, UPT ;  /* 0x000000ff0600728c */ /* 0x004fc8000bf05070 */
[----:B------:R-:W-:-:S09]  /*01c0*/  UISETP.NE.AND.EX UP0, UPT, UR7, URZ, UPT, UP0 ;  /* 0x000000ff0700728c */ /* 0x000fd2000bf05300 */
[----:B------:R-:W-:Y:S05]  /*01d0*/  BRA.U UP0, `(.L_x_2) ;  /* 0x0000000100247547 */ /* 0x000fea000b800000 */
[----:B------:R-:W2:Y:S02]  /*01e0*/  LDCU.64 UR6, c[0x0][0x8a8] ;  /* 0x00011500ff0677ac */ /* 0x000ea40008000a00 */
[----:B--2---:R-:W-:-:S04]  /*01f0*/  UISETP.NE.U32.AND UP0, UPT, UR6, URZ, UPT ;  /* 0x000000ff0600728c */ /* 0x004fc8000bf05070 */
[----:B------:R-:W-:-:S09]  /*0200*/  UISETP.NE.AND.EX UP0, UPT, UR7, URZ, UPT, UP0 ;  /* 0x000000ff0700728c */ /* 0x000fd2000bf05300 */
[----:B------:R-:W-:Y:S05]  /*0210*/  BRA.U !UP0, `(.L_x_3) ;  /* 0x00000001080c7547 */ /* 0x000fea000b800000 */
[----:B-1----:R-:W1:Y:S02]  /*0220*/  LDC.64 R2, c[0x0][0x8a8] ;  /* 0x00022a00ff027b82 */ /* 0x002e640000000a00 */
[----:B-1----:R2:W5:Y:S01]  /*0230*/  LDG.E R69, desc[UR38][R2.64] ;  /* 0x0000002602457981 */ /* 0x002562000c1e1900 */
[----:B------:R-:W-:Y:S05]  /*0240*/  BRA `(.L_x_2) ;  /* 0x0000000000087947 */ /* 0x000fea0003800000 */
.L_x_3:
[----:B------:R-:W2:Y:S02]  /*0250*/  LDCU UR6, c[0x0][0x8a0] ;  /* 0x00011400ff0677ac */ /* 0x000ea40008000800 */
[----:B--2---:R-:W-:Y:S02]  /*0260*/  MOV R69, UR6 ;  /* 0x0000000600457c02 */ /* 0x004fe40008000f00 */
.L_x_2:
[----:B------:R-:W-:Y:S01]  /*0270*/  IMAD.U32 R0, RZ, RZ, UR10 ;  /* 0x0000000aff007e24 */ /* 0x000fe2000f8e00ff */
[----:B------:R-:W-:Y:S04]  /*0280*/  BSSY.RECONVERGENT B0, `(.L_x_4) ;  /* 0x000000c000007945 */ /* 0x000fe80003800200 */
[C---:B------:R-:W-:Y:S02]  /*0290*/  ISETP.NE.OR P2, PT, R0.reuse, 0x1, !P0 ;  /* 0x000000010000780c */ /* 0x040fe40004745670 */
[----:B------:R-:W-:-:S11]  /*02a0*/  ISETP.NE.OR P1, PT, R0, 0x3, !P0 ;  /* 0x000000030000780c */ /* 0x000fd60004725670 */
[----:B------:R-:W-:Y:S05]  /*02b0*/  @P2 BRA `(.L_x_5) ;  /* 0x0000000000202947 */ /* 0x000fea0003800000 */
[----:B------:R-:W3:Y:S02]  /*02c0*/  LDCU.64 UR6, c[0x0][0x348] ;  /* 0x00006900ff0677ac */ /* 0x000ee40008000a00 */
[----:B---3--:R-:W-:Y:S02]  /*02d0*/  UIADD3 UR12, UP1, UPT, UR6, 0x80, URZ ;  /* 0x00000080060c7890 */ /* 0x008fe4000ff3e0ff */
[----:B------:R-:W-:Y:S02]  /*02e0*/  UIADD3 UR6, UP0, UPT, UR6, 0x180, URZ ;  /* 0x0000018006067890 */ /* 0x000fe4000ff1e0ff */
[----:B------:R-:W-:Y:S02]  /*02f0*/  UIADD3.X UR13, UPT, UPT, URZ, UR7, URZ, UP1, !UPT ;  /* 0x00000007ff0d7290 */ /* 0x000fe40008ffe4ff */
[----:B------:R-:W-:-:S07]  /*0300*/  UIADD3.X UR7, UPT, UPT, URZ, UR7, URZ, UP0, !UPT ;  /* 0x00000007ff077290 */ /* 0x000fce00087fe4ff */
[----:B------:R3:W-:Y:S02]  /*0310*/  UTMACCTL.PF [UR12] ;  /* 0x000000000c0079b9 */ /* 0x0007e40008040000 */
[----:B------:R3:W-:Y:S02]  /*0320*/  UTMACCTL.PF [UR6] ;  /* 0x00000000060079b9 */ /* 0x0007e40008040000 */
[----:B---3--:R-:W-:Y:S01]  /*0330*/  NOP ;  /* 0x0000000000007918 */ /* 0x008fe20000000000 */
.L_x_5:
[----:B------:R-:W-:Y:S05]  /*0340*/  BSYNC.RECONVERGENT B0 ;  /* 0x0000000000007941 */ /* 0x000fea0003800200 */
.L_x_4:
[----:B------:R-:W-:Y:S04]  /*0350*/  BSSY.RECONVERGENT B0, `(.L_x_6) ;  /* 0x000000a000007945 */ /* 0x000fe80003800200 */
        /* <DEDUP_REMOVED lines=9> */
.L_x_7:
[----:B------:R-:W-:Y:S05]  /*03f0*/  BSYNC.RECONVERGENT B0 ;  /* 0x0000000000007941 */ /* 0x000fea0003800200 */
.L_x_6:
[----:B------:R-:W3:Y:S01]  /*0400*/  LDCU.64 UR6, c[0x0][0x888] ;  /* 0x00011100ff0677ac */ /* 0x000ee20008000a00 */
[----:B------:R-:W-:Y:S02]  /*0410*/  UISETP.EQ.U32.AND UP1, UPT, UR8, URZ, UPT ;  /* 0x000000ff0800728c */ /* 0x000fe4000bf22070 */
[----:B------:R-:W-:Y:S02]  /*0420*/  UPLOP3.LUT UP5, UPT, UPT, UPT, UPT, 0x40, 0x4 ;  /* 0x000000000004789c */ /* 0x000fe40003fae870 */
[----:B---3--:R-:W-:-:S04]  /*0430*/  UISETP.NE.U32.AND UP0, UPT, UR6, URZ, UPT ;  /* 0x000000ff0600728c */ /* 0x008fc8000bf05070 */
[----:B------:R-:W-:-:S04]  /*0440*/  UISETP.NE.AND.EX UP0, UPT, UR7, URZ, UPT, UP0 ;  /* 0x000000ff0700728c */ /* 0x000fc8000bf05300 */
[----:B------:R-:W-:-:S04]  /*0450*/  UISETP.EQ.OR.EX UP3, UPT, UR9, URZ, !UP0, UP1 ;  /* 0x000000ff0900728c */ /* 0x000fc8000c762710 */
[----:B------:R-:W-:-:S05]  /*0460*/  UP2UR UR45, UPR, URZ, 0x8 ;  /* 0x00000008ff2d7883 */ /* 0x000fca0008000000 */
[----:B------:R-:W-:Y:S07]  /*0470*/  BRA.U !UP3, `(.L_x_8) ;  /* 0x000000010b147547 */ /* 0x000fee000b800000 */
[----:B------:R-:W-:Y:S01]  /*0480*/  PLOP3.LUT P2, PT, PT, PT, UP2, 0x80, 0x8 ;  /* 0x000000000008781c */ /* 0x000fe20003f4f028 */
[----:B------:R-:W-:-:S12]  /*0490*/  UPLOP3.LUT UP5, UPT, UPT, UPT, UP0, 0x40, 0x4 ;  /* 0x000000000004789c */ /* 0x000fd80003fae800 */
[----:B-----5:R-:W-:-:S13]  /*04a0*/  @!P2 FSETP.EQ.AND P1, PT, R83, RZ, PT ;  /* 0x000000ff5300a20b */ /* 0x020fda0003f22000 */
[----:B------:R-:W-:Y:S01]  /*04b0*/  @!P2 VOTEU.ANY UP1, P1 ;  /* 0x0000000000ffa886 */ /* 0x000fe20000820100 */
[----:B------:R-:W-:-:S11]  /*04c0*/  @!UP2 UPLOP3.LUT UP5, UPT, UPT, UPT, UP1, 0x80, 0x8 ;  /* 0x000000000008a89c */ /* 0x000fd60003faf010 */
.L_x_8:
[----:B------:R-:W3:Y:S01]  /*04d0*/  SHFL.IDX PT, R0, R134, RZ, 0x1f ;  /* 0x00001fff86007589 */ /* 0x000ee200000e0000 */
[----:B------:R-:W-:-:S04]  /*04e0*/  UISETP.NE.AND UP1, UPT, UR10, 0x2, UPT ;  /* 0x000000020a00788c */ /* 0x000fc8000bf25270 */
[----:B------:R-:W-:Y:S02]  /*04f0*/  UISETP.EQ.AND UP2, UPT, UR5, URZ, !UP1 ;  /* 0x000000ff0500728c */ /* 0x000fe4000cf42270 */
[----:B------:R-:W-:-:S04]  /*0500*/  USEL UR6, URZ, 0x1, UP1 ;  /* 0x00000001ff067887 */ /* 0x000fc80008800000 */
[----:B------:R-:W-:Y:S02]  /*0510*/  PLOP3.LUT P5, PT, P0, PT, UP2, 0x80, 0x8 ;  /* 0x000000000008781c */ /* 0x000fe400007af028 */
[----:B---3--:R-:W-:-:S13]  /*0520*/  ISETP.NE.AND P1, PT, R0, RZ, PT ;  /* 0x000000ff0000720c */ /* 0x008fda0003f25270 */
[----:B------:R-:W-:Y:S05]  /*0530*/  @P1 BRA `(.L_x_9) ;  /* 0x0000000000641947 */ /* 0x000fea0003800000 */
[----:B------:R-:W-:Y:S01]  /*0540*/  UMOV UR8, 0x400 ;  /* 0x0000040000087882 */ /* 0x000fe20000000000 */
[----:B------:R-:W-:Y:S01]  /*0550*/  UMOV UR7, 0x1 ;  /* 0x0000000100077882 */ /* 0x000fe20000000000 */
[----:B------:R-:W-:Y:S02]  /*0560*/  ULEA UR8, UR37, UR8, 0x18 ;  /* 0x0000000825087291 */ /* 0x000fe4000f8ec0ff */
[----:B------:R-:W-:-:S04]  /*0570*/  UIADD3 UR12, UPT, UPT, -UR7, 0x100000, URZ ;  /* 0x00100000070c7890 */ /* 0x000fc8000fffe1ff */
[----:B------:R-:W-:Y:S02]  /*0580*/  USHF.L.U32 UR13, UR12, 0xb, URZ ;  /* 0x0000000b0c0d7899 */ /* 0x000fe400080006ff */
[----:B------:R-:W-:Y:S01]  /*0590*/  USHF.L.U32 UR12, UR12, 0x1, URZ ;  /* 0x000000010c0c7899 */ /* 0x000fe200080006ff */
[----:B------:R-:W-:Y:S01]  /*05a0*/  ELECT P1, URZ, PT ;  /* 0x0000000000ff782f */ /* 0x000fe20003820000 */
[----:B------:R-:W3:Y:S10]  /*05b0*/  FENCE.VIEW.ASYNC.S ;  /* 0x00000000000073c6 */ /* 0x000ef40000000000 */
[----:B---3--:R3:W4:Y:S01]  /*05c0*/  SYNCS.EXCH.64 URZ, [UR8], UR12 ;  /* 0x0000000c08ff75b2 */ /* 0x0087220008000100 */
[----:B------:R3:W1:Y:S01]  /*05d0*/  SYNCS.EXCH.64 URZ, [UR8+0x40], UR12 ;  /* 0x0000400c08ff75b2 */ /* 0x0006620008000100 */
        /* <DEDUP_REMOVED lines=13> */
[----:B------:R3:W1:Y:S02]  /*06b0*/  SYNCS.EXCH.64 URZ, [UR8+0x78], UR12 ;  /* 0x0000780c08ff75b2 */ /* 0x0006640008000100 */
[----:B---3--:R-:W-:Y:S01]  /*06c0*/  NOP ;  /* 0x0000000000007918 */ /* 0x008fe20000000000 */
.L_x_9:
[----:B------:R-:W3:Y:S01]  /*06d0*/  SHFL.IDX PT, R0, R134, RZ, 0x1f ;  /* 0x00001fff86007589 */ /* 0x000ee200000e0000 */
[----:B------:R-:W-:Y:S01]  /*06e0*/  NOP ;  /* 0x0000000000007918 */ /* 0x000fe20000000000 */
[----:B---3--:R-:W-:-:S13]  /*06f0*/  ISETP.NE.AND P1, PT, R0, 0x1, PT ;  /* 0x000000010000780c */ /* 0x008fda0003f25270 */
[----:B------:R-:W-:Y:S05]  /*0700*/  @P1 BRA `(.L_x_10) ;  /* 0x0000000000541947 */ /* 0x000fea0003800000 */
[----:B------:R-:W-:Y:S01]  /*0710*/  UMOV UR9, 0x400 ;  /* 0x0000040000097882 */ /* 0x000fe20000000000 */
[----:B------:R-:W-:Y:S01]  /*0720*/  UMOV UR8, 0x20 ;  /* 0x0000002000087882 */ /* 0x000fe20000000000 */
[----:B------:R-:W-:Y:S01]  /*0730*/  UMOV UR7, 0x80 ;  /* 0x0000008000077882 */ /* 0x000fe20000000000 */
[----:B------:R-:W-:Y:S02]  /*0740*/  ULEA UR9, UR37, UR9, 0x18 ;  /* 0x0000000925097291 */ /* 0x000fe4000f8ec0ff */
[----:B------:R-:W-:-:S04]  /*0750*/  UIADD3 UR12, UPT, UPT, -UR8, 0x100000, URZ ;  /* 0x00100000080c7890 */ /* 0x000fc8000fffe1ff */
[----:B------:R-:W-:Y:S02]  /*0760*/  USHF.L.U32 UR13, UR12, 0xb, URZ ;  /* 0x0000000b0c0d7899 */ /* 0x000fe400080006ff */
[----:B------:R-:W-:Y:S02]  /*0770*/  USHF.L.U32 UR12, UR12, 0x1, URZ ;  /* 0x000000010c0c7899 */ /* 0x000fe400080006ff */
[----:B------:R-:W-:-:S04]  /*0780*/  UIADD3 UR14, UPT, UPT, -UR7, 0x100000, URZ ;  /* 0x00100000070e7890 */ /* 0x000fc8000fffe1ff */
[----:B------:R-:W-:Y:S02]  /*0790*/  USHF.L.U32 UR15, UR14, 0xb, URZ ;  /* 0x0000000b0e0f7899 */ /* 0x000fe400080006ff */
[----:B------:R-:W-:Y:S01]  /*07a0*/  USHF.L.U32 UR14, UR14, 0x1, URZ ;  /* 0x000000010e0e7899 */ /* 0x000fe200080006ff */
[----:B------:R-:W-:Y:S01]  /*07b0*/  ELECT P1, URZ, PT ;  /* 0x0000000000ff782f */ /* 0x000fe20003820000 */
[----:B------:R-:W3:Y:S02]  /*07c0*/  FENCE.VIEW.ASYNC.S ;  /* 0x00000000000073c6 */ /* 0x000ee40000000000 */
[----:B---3--:R3:W1:Y:S08]  /*07d0*/  SYNCS.EXCH.64 URZ, [UR9+0x80], UR12 ;  /* 0x0000800c09ff75b2 */ /* 0x0086700008000100 */
[----:B------:R3:W1:Y:S01]  /*07e0*/  SYNCS.EXCH.64 URZ, [UR9+0xa0], UR14 ;  /* 0x0000a00e09ff75b2 */ /* 0x0006620008000100 */
[----:B------:R3:W1:Y:S01]  /*07f0*/  SYNCS.EXCH.64 URZ, [UR9+0x88], UR12 ;  /* 0x0000880c09ff75b2 */ /* 0x0006620008000100 */
[----:B------:R3:W1:Y:S01]  /*0800*/  SYNCS.EXCH.64 URZ, [UR9+0xa8], UR14 ;  /* 0x0000a80e09ff75b2 */ /* 0x0006620008000100 */
[----:B------:R3:W1:Y:S01]  /*0810*/  SYNCS.EXCH.64 URZ, [UR9+0x90], UR12 ;  /* 0x0000900c09ff75b2 */ /* 0x0006620008000100 */
[----:B------:R3:W1:Y:S01]  /*0820*/  SYNCS.EXCH.64 URZ, [UR9+0xb0], UR14 ;  /* 0x0000b00e09ff75b2 */ /* 0x0006620008000100 */
[----:B------:R3:W1:Y:S01]  /*0830*/  SYNCS.EXCH.64 URZ, [UR9+0x98], UR12 ;  /* 0x0000980c09ff75b2 */ /* 0x0006620008000100 */
[----:B------:R3:W1:Y:S01]  /*0840*/  SYNCS.EXCH.64 URZ, [UR9+0xb8], UR14 ;  /* 0x0000b80e09ff75b2 */ /* 0x0006620008000100 */
[----:B------:R-:W-:Y:S01]  /*0850*/  NOP ;  /* 0x0000000000007918 */ /* 0x000fe20000000000 */
.L_x_10:
[----:B------:R-:W2:Y:S01]  /*0860*/  SHFL.IDX PT, R0, R134, RZ, 0x1f ;  /* 0x00001fff86007589 */ /* 0x000ea200000e0000 */
[----:B------:R-:W-:Y:S01]  /*0870*/  NOP ;  /* 0x0000000000007918 */ /* 0x000fe20000000000 */
[----:B--2---:R-:W-:-:S13]  /*0880*/  ISETP.NE.AND P1, PT, R0, 0x3, PT ;  /* 0x000000030000780c */ /* 0x004fda0003f25270 */
[----:B------:R-:W-:Y:S05]  /*0890*/  @P1 BRA `(.L_x_11) ;  /* 0x00000000002c1947 */ /* 0x000fea0003800000 */
[----:B------:R-:W-:Y:S01]  /*08a0*/  UMOV UR8, 0x400 ;  /* 0x0000040000087882 */ /* 0x000fe20000000000 */
[----:B------:R-:W-:Y:S01]  /*08b0*/  UMOV UR7, 0x20 ;  /* 0x0000002000077882 */ /* 0x000fe20000000000 */
[----:B------:R-:W-:Y:S02]  /*08c0*/  ULEA UR8, UR37, UR8, 0x18 ;  /* 0x0000000825087291 */ /* 0x000fe4000f8ec0ff */
[----:B---3--:R-:W-:-:S04]  /*08d0*/  UIADD3 UR12, UPT, UPT, -UR7, 0x100000, URZ ;  /* 0x00100000070c7890 */ /* 0x008fc8000fffe1ff */
[----:B------:R-:W-:Y:S02]  /*08e0*/  USHF.L.U32 UR13, UR12, 0xb, URZ ;  /* 0x0000000b0c0d7899 */ /* 0x000fe400080006ff */
[----:B------:R-:W-:Y:S01]  /*08f0*/  USHF.L.U32 UR12, UR12, 0x1, URZ ;  /* 0x000000010c0c7899 */ /* 0x000fe200080006ff */
[----:B------:R-:W-:Y:S01]  /*0900*/  ELECT P1, URZ, PT ;  /* 0x0000000000ff782f */ /* 0x000fe20003820000 */
[----:B------:R-:W2:Y:S10]  /*0910*/  FENCE.VIEW.ASYNC.S ;  /* 0x00000000000073c6 */ /* 0x000eb40000000000 */
[----:B--2---:R2:W3:Y:S01]  /*0920*/  SYNCS.EXCH.64 URZ, [UR8+0xc0], UR12 ;  /* 0x0000c00c08ff75b2 */ /* 0x0044e20008000100 */
[----:B------:R2:W1:Y:S01]  /*0930*/  SYNCS.EXCH.64 URZ, [UR8+0xc8], UR12 ;  /* 0x0000c80c08ff75b2 */ /* 0x0004620008000100 */
[----:B------:R-:W-:Y:S01]  /*0940*/  NOP ;  /* 0x0000000000007918 */ /* 0x000fe20000000000 */
.L_x_11:
[----:B------:R-:W4:Y:S01]  /*0950*/  SHFL.IDX PT, R0, R134, RZ, 0x1f ;  /* 0x00001fff86007589 */ /* 0x000f2200000e0000 */
[----:B------:R-:W-:Y:S01]  /*0960*/  NOP ;  /* 0x0000000000007918 */ /* 0x000fe20000000000 */
[----:B----4-:R-:W-:-:S13]  /*0970*/  ISETP.NE.AND P1, PT, R0, 0x4, PT ;  /* 0x000000040000780c */ /* 0x010fda0003f25270 */
[----:B------:R-:W-:Y:S05]  /*0980*/  @P1 BRA `(.L_x_12) ;  /* 0x0000000000481947 */ /* 0x000fea0003800000 */
[----:B---3--:R-:W-:Y:S01]  /*0990*/  UMOV UR9, 0x1a0 ;  /* 0x000001a000097882 */ /* 0x008fe20000000000 */
[----:B--2---:R-:W-:Y:S01]  /*09a0*/  UMOV UR8, 0x400 ;  /* 0x0000040000087882 */ /* 0x004fe20000000000 */
[----:B------:R-:W-:Y:S01]  /*09b0*/  USEL UR9, UR9, 0x1e0, UP5 ;  /* 0x000001e009097887 */ /* 0x000fe2000a800000 */
        /* <DEDUP_REMOVED lines=9> */
[----:B------:R-:W2:Y:S02]  /*0a50*/  FENCE.VIEW.ASYNC.S ;  /* 0x00000000000073c6 */ /* 0x000ea40000000000 */
[----:B--2---:R4:W2:Y:S08]  /*0a60*/  SYNCS.EXCH.64 URZ, [UR8+0xd0], UR12 ;  /* 0x0000d00c08ff75b2 */ /* 0x0048b00008000100 */
[----:B------:R4:W3:Y:S01]  /*0a70*/  SYNCS.EXCH.64 URZ, [UR8+0xe0], UR14 ;  /* 0x0000e00e08ff75b2 */ /* 0x0008e20008000100 */
[----:B------:R4:W1:Y:S01]  /*0a80*/  SYNCS.EXCH.64 URZ, [UR8+0xd8], UR12 ;  /* 0x0000d80c08ff75b2 */ /* 0x0008620008000100 */
[----:B------:R4:W1:Y:S02]  /*0a90*/  SYNCS.EXCH.64 URZ, [UR8+0xe8], UR14 ;  /* 0x0000e80e08ff75b2 */ /* 0x0008640008000100 */
[----:B----4-:R-:W-:Y:S01]  /*0aa0*/  NOP ;  /* 0x0000000000007918 */ /* 0x010fe20000000000 */
.L_x_12:
[----:B------:R-:W4:Y:S01]  /*0ab0*/  SHFL.IDX PT, R0, R134, RZ, 0x1f ;  /* 0x00001fff86007589 */ /* 0x000f2200000e0000 */
[----:B------:R-:W-:Y:S01]  /*0ac0*/  NOP ;  /* 0x0000000000007918 */ /* 0x000fe20000000000 */
[----:B----4-:R-:W-:-:S13]  /*0ad0*/  ISETP.NE.AND P1, PT, R0, 0x5, PT ;  /* 0x000000050000780c */ /* 0x010fda0003f25270 */
[----:B------:R-:W-:Y:S05]  /*0ae0*/  @P1 BRA `(.L_x_13) ;  /* 0x0000000000541947 */ /* 0x000fea0003800000 */
[----:B---3--:R-:W-:Y:S01]  /*0af0*/  UMOV UR9, 0x400 ;  /* 0x0000040000097882 */ /* 0x008fe20000000000 */
[----:B--2---:R-:W-:Y:S01]  /*0b00*/  UMOV UR8, 0x1 ;  /* 0x0000000100087882 */ /* 0x004fe20000000000 */
        /* <DEDUP_REMOVED lines=13> */
[----:B------:R4:W1:Y:S01]  /*0be0*/  SYNCS.EXCH.64 URZ, [UR9+0x118], UR14 ;  /* 0x0001180e09ff75b2 */ /* 0x0008620008000100 */
[----:B------:R4:W1:Y:S01]  /*0bf0*/  SYNCS.EXCH.64 URZ, [UR9+0x100], UR12 ;  /* 0x0001000c09ff75b2 */ /* 0x0008620008000100 */
[----:B------:R4:W1:Y:S01]  /*0c00*/  SYNCS.EXCH.64 URZ, [UR9+0x120], UR14 ;  /* 0x0001200e09ff75b2 */ /* 0x0008620008000100 */
[----:B------:R4:W1:Y:S01]  /*0c10*/  SYNCS.EXCH.64 URZ, [UR9+0x108], UR12 ;  /* 0x0001080c09ff75b2 */ /* 0x0008620008000100 */
[----:B------:R4:W1:Y:S02]  /*0c20*/  SYNCS.EXCH.64 URZ, [UR9+0x128], UR14 ;  /* 0x0001280e09ff75b2 */ /* 0x0008640008000100 */
[----:B----4-:R-:W-:Y:S01]  /*0c30*/  NOP ;  /* 0x0000000000007918 */ /* 0x010fe20000000000 */
.L_x_13:
[----:B------:R-:W4:Y:S01]  /*0c40*/  SHFL.IDX PT, R0, R134, RZ, 0x1f ;  /* 0x00001fff86007589 */ /* 0x000f2200000e0000 */
[----:B------:R-:W-:Y:S01]  /*0c50*/  ISETP.NE.OR P0, PT, RZ, UR10, !P0 ;  /* 0x0000000aff007c0c */ /* 0x000fe2000c705670 */
[----:B------:R-:W-:Y:S01]  /*0c60*/  NOP ;  /* 0x0000000000007918 */ /* 0x000fe20000000000 */
[----:B----4-:R-:W-:-:S13]  /*0c70*/  ISETP.NE.AND P1, PT, R0, 0x3, PT ;  /* 0x000000030000780c */ /* 0x010fda0003f25270 */
[----:B------:R-:W-:Y:S05]  /*0c80*/  @P1 BRA `(.L_x_14) ;  /* 0x0000000000341947 */ /* 0x000fea0003800000 */
[----:B--2---:R-:W-:Y:S01]  /*0c90*/  UMOV UR8, 0x400 ;  /* 0x0000040000087882 */ /* 0x004fe20000000000 */
[----:B------:R-:W-:Y:S01]  /*0ca0*/  UMOV UR7, 0x20 ;  /* 0x0000002000077882 */ /* 0x000fe20000000000 */
[----:B------:R-:W-:Y:S02]  /*0cb0*/  ULEA UR8, UR37, UR8, 0x18 ;  /* 0x0000000825087291 */ /* 0x000fe4000f8ec0ff */
[----:B---3--:R-:W-:-:S04]  /*0cc0*/  UIADD3 UR12, UPT, UPT, -UR7, 0x100000, URZ ;  /* 0x00100000070c7890 */ /* 0x008fc8000fffe1ff */
[----:B------:R-:W-:Y:S02]  /*0cd0*/  USHF.L.U32 UR13, UR12, 0xb, URZ ;  /* 0x0000000b0c0d7899 */ /* 0x000fe400080006ff */
[----:B------:R-:W-:Y:S01]  /*0ce0*/  USHF.L.U32 UR12, UR12, 0x1, URZ ;  /* 0x000000010c0c7899 */ /* 0x000fe200080006ff */
[----:B------:R-:W-:Y:S01]  /*0cf0*/  ELECT P1, URZ, PT ;  /* 0x0000000000ff782f */ /* 0x000fe20003820000 */
[----:B------:R-:W2:Y:S10]  /*0d00*/  FENCE.VIEW.ASYNC.S ;  /* 0x00000000000073c6 */ /* 0x000eb40000000000 */
[----:B--2---:R4:W2:Y:S01]  /*0d10*/  SYNCS.EXCH.64 URZ, [UR8+0x130], UR12 ;  /* 0x0001300c08ff75b2 */ /* 0x0048a20008000100 */
[----:B------:R4:W3:Y:S01]  /*0d20*/  SYNCS.EXCH.64 URZ, [UR8+0x140], UR12 ;  /* 0x0001400c08ff75b2 */ /* 0x0008e20008000100 */
[----:B------:R4:W1:Y:S01]  /*0d30*/  SYNCS.EXCH.64 URZ, [UR8+0x138], UR12 ;  /* 0x0001380c08ff75b2 */ /* 0x0008620008000100 */
[----:B------:R4:W1:Y:S02]  /*0d40*/  SYNCS.EXCH.64 URZ, [UR8+0x148], UR12 ;  /* 0x0001480c08ff75b2 */ /* 0x0008640008000100 */
[----:B----4-:R-:W-:Y:S01]  /*0d50*/  NOP ;  /* 0x0000000000007918 */ /* 0x010fe20000000000 */
.L_x_14:
[----:B------:R-:W-:Y:S01]  /*0d60*/  VOTEU.ALL UP1, P0 ;  /* 0x0000000000ff7886 */ /* 0x000fe20000020000 */
[----:B--2---:R-:W2:Y:S01]  /*0d70*/  LDCU UR8, c[0x0][0x36c] ;  /* 0x00006d80ff0877ac */ /* 0x004ea20008000800 */
[----:B------:R-:W-:Y:S01]  /*0d80*/  NOP ;  /* 0x0000000000007918 */ /* 0x000fe20000000000 */
[----:B------:R-:W-:Y:S01]  /*0d90*/  LOP3.LUT R10, R131, 0x1f, RZ, 0xc0, !PT ;  /* 0x0000001f830a7812 */ /* 0x000fe200078ec0ff */
[----:B---3--:R-:W-:Y:S01]  /*0da0*/  UMOV UR12, 0x20 ;  /* 0x00000020000c7882 */ /* 0x008fe20000000000 */
[----:B------:R-:W-:Y:S01]  /*0db0*/  @!UP1 UMOV UR7, 0x400 ;  /* 0x0000040000079882 */ /* 0x000fe20000000000 */
[----:B------:R-:W-:-:S04]  /*0dc0*/  @!UP1 UIADD3 UR12, UPT, UPT, -UR12, 0x100000, URZ ;  /* 0x001000000c0c9890 */ /* 0x000fc8000fffe1ff */
[----:B------:R-:W-:Y:S02]  /*0dd0*/  @!UP1 USHF.L.U32 UR13, UR12, 0xb, URZ ;  /* 0x0000000b0c0d9899 */ /* 0x000fe400080006ff */
[----:B------:R-:W-:Y:S02]  /*0de0*/  @!UP1 USHF.L.U32 UR12, UR12, 0x1, URZ ;  /* 0x000000010c0c9899 */ /* 0x000fe400080006ff */
[----:B------:R-:W-:Y:S01]  /*0df0*/  @!UP1 ULEA UR7, UR37, UR7, 0x18 ;  /* 0x0000000725079291 */ /* 0x000fe2000f8ec0ff */
[----:B------:R-:W-:Y:S01]  /*0e00*/  VOTEU.ALL UP1, P0 ;  /* 0x0000000000ff7886 */ /* 0x000fe20000020000 */
[----:B------:R-:W-:Y:S01]  /*0e10*/  UISETP.NE.AND UP4, UPT, UR10, URZ, UPT ;  /* 0x000000ff0a00728c */ /* 0x000fe2000bf85270 */
[----:B------:R-:W3:Y:S09]  /*0e20*/  FENCE.VIEW.ASYNC.S ;  /* 0x00000000000073c6 */ /* 0x000ef20000000000 */
[----:B---3--:R3:W4:Y:S01]  /*0e30*/  @!UP1 SYNCS.EXCH.64 URZ, [UR7+0x150], UR12 ;  /* 0x0001500c07ff95b2 */ /* 0x0087220008000100 */
[----:B--2---:R-:W-:-:S09]  /*0e40*/  UISETP.EQ.U32.AND UP1, UPT, UR8, 0x1, UPT ;  /* 0x000000010800788c */ /* 0x004fd2000bf22070 */
[----:B------:R-:W-:Y:S05]  /*0e50*/  BRA.U !UP1, `(.L_x_15) ;  /* 0x0000000109087547 */ /* 0x000fea000b800000 */
[----:B-1--4-:R-:W-:Y:S01]  /*0e60*/  UCGABAR_ARV ;  /* 0x00000000000079c7 */ /* 0x012fe20008000000 */
[----:B------:R-:W-:Y:S05]  /*0e70*/  BRA `(.L_x_16) ;  /* 0x0000000000047947 */ /* 0x000fea0003800000 */
.L_x_15:
[----:B-1--4-:R-:W-:Y:S01]  /*0e80*/  NOP ;  /* 0x0000000000007918 */ /* 0x012fe20000000000 */
.L_x_16:
[----:B------:R-:W1:Y:S01]  /*0e90*/  S2R R114, SR_CTAID.Y ;  /* 0x0000000000727919 */ /* 0x000e620000002600 */
[----:B------:R-:W-:-:S05]  /*0ea0*/  CS2R.32 R113, SR_CgaSize ;  /* 0x0000000000717805 */ /* 0x000fca0000008a00 */
[----:B------:R-:W-:-:S05]  /*0eb0*/  IMAD R113, R113, -0xa0, RZ ;  /* 0xffffff6071717824 */ /* 0x000fca00078e02ff */
[----:B---3--:R-:W-:-:S14]  /*0ec0*/  R2UR UR7, R113 ;  /* 0x00000000710772ca */ /* 0x008fdc00000e0000 */
[----:B------:R-:W2:Y:S01]  /*0ed0*/  LDCU UR7, c[0x0][UR7+0x2b4] ;  /* 0x00005680070777ac */ /* 0x000ea20008000800 */
[----:B------:R-:W-:-:S05]  /*0ee0*/  CS2R.32 R0, SR_CgaSize ;  /* 0x0000000000007805 */ /* 0x000fca0000008a00 */
[----:B------:R-:W-:-:S06]  /*0ef0*/  IMAD R0, R0, -0xa0, RZ ;  /* 0xffffff6000007824 */ /* 0x000fcc00078e02ff */
[----:B------:R-:W3:Y:S01]  /*0f00*/  LDC R0, c[0x0][R0+0x2a4] ;  /* 0x0000a90000007b82 */ /* 0x000ee20000000800 */
[----:B------:R-:W-:Y:S01]  /*0f10*/  PRMT R8, RZ, 0x7610, R8 ;  /* 0x00007610ff087816 */ /* 0x000fe20000000008 */
[----:B------:R-:W4:Y:S01]  /*0f20*/  S2R R11, SR_CTAID.X ;  /* 0x00000000000b7919 */ /* 0x000f220000002500 */
[----:B------:R-:W-:-:S05]  /*0f30*/  CS2R.32 R113, SR_CgaSize ;  /* 0x0000000000717805 */ /* 0x000fca0000008a00 */
[----:B------:R-:W-:-:S05]  /*0f40*/  IMAD R113, R113, -0xa0, RZ ;  /* 0xffffff6071717824 */ /* 0x000fca00078e02ff */
[----:B------:R-:W-:-:S14]  /*0f50*/  R2UR UR8, R113 ;  /* 0x00000000710872ca */ /* 0x000fdc00000e0000 */
[----:B------:R-:W3:Y:S01]  /*0f60*/  LDCU UR8, c[0x0][UR8+0x2b0] ;  /* 0x00005600080877ac */ /* 0x000ee20008000800 */
[----:B------:R-:W-:Y:S01]  /*0f70*/  UISETP.NE.AND UP2, UPT, UR10, 0x2, UPT ;  /* 0x000000020a00788c */ /* 0x000fe2000bf45270 */
[----:B------:R-:W2:Y:S01]  /*0f80*/  LDC R9, c[0x0][0xb24] ;  /* 0x0002c900ff097b82 */ /* 0x000ea20000000800 */
[----:B------:R-:W-:-:S05]  /*0f90*/  CS2R.32 R2, SR_CgaSize ;  /* 0x0000000000027805 */ /* 0x000fca0000008a00 */
[----:B------:R-:W-:-:S06]  /*0fa0*/  IMAD R2, R2, -0xa0, RZ ;  /* 0xffffff6002027824 */ /* 0x000fcc00078e02ff */
[----:B------:R-:W3:Y:S08]  /*0fb0*/  LDC R2, c[0x0][R2+0x2a0] ;  /* 0x0000a80002027b82 */ /* 0x000ef00000000800 */
[----:B------:R-:W3:Y:S01]  /*0fc0*/  LDC R66, c[0x0][0xb24] ;  /* 0x0002c900ff427b82 */ /* 0x000ee20000000800 */
[----:B-1----:R-:W-:-:S07]  /*0fd0*/  I2FP.F32.U32 R3, R114 ;  /* 0x0000007200037245 */ /* 0x002fce0000201000 */
[----:B------:R-:W1:Y:S01]  /*0fe0*/  S2UR UR36, SR_CTAID.Z ;  /* 0x00000000002479c3 */ /* 0x000e620000002700 */
[----:B--2---:R-:W-:Y:S01]  /*0ff0*/  ISETP.GE.AND P0, PT, R9, 0x1, PT ;  /* 0x000000010900780c */ /* 0x004fe20003f06270 */
[----:B----4-:R-:W-:Y:S01]  /*1000*/  IMAD.MOV.U32 R113, RZ, RZ, R11 ;  /* 0x000000ffff717224 */ /* 0x010fe200078e000b */
[----:B------:R-:W-:Y:S01]  /*1010*/  I2FP.F32.U32 R4, R11 ;  /* 0x0000000b00047245 */ /* 0x000fe20000201000 */
[----:B------:R-:W-:Y:S01]  /*1020*/  FMUL R3, R3, UR7 ;  /* 0x0000000703037c20 */ /* 0x000fe20008400000 */
[----:B------:R-:W2:Y:S03]  /*1030*/  LDCU UR7, c[0x0][0xb30] ;  /* 0x00016600ff0777ac */ /* 0x000ea60008000800 */
[----:B---3--:R-:W-:Y:S01]  /*1040*/  FMUL R4, R4, UR8 ;  /* 0x0000000804047c20 */ /* 0x008fe20008400000 */
[----:B------:R-:W3:Y:S08]  /*1050*/  F2I.U32.TRUNC.NTZ R109, R3 ;  /* 0x00000003006d7305 */ /* 0x000ef0000020f000 */
[----:B------:R-:W4:Y:S01]  /*1060*/  F2I.U32.TRUNC.NTZ R108, R4 ;  /* 0x00000004006c7305 */ /* 0x000f22000020f000 */
[----:B--2---:R-:W-:Y:S01]  /*1070*/  UISETP.NE.AND UP3, UPT, UR7, 0x1, UPT ;  /* 0x000000010700788c */ /* 0x004fe2000bf65270 */
[----:B---3--:R-:W-:-:S05]  /*1080*/  IADD3 R109, PT, PT, -R109, RZ, RZ ;  /* 0x000000ff6d6d7210 */ /* 0x008fca0007ffe1ff */
[----:B------:R-:W-:Y:S01]  /*1090*/  IMAD R109, R0, R109, R114 ;  /* 0x0000006d006d7224 */ /* 0x000fe200078e0272 */
[----:B------:R-:W-:Y:S01]  /*10a0*/  PRMT R0, RZ, 0x7610, R0 ;  /* 0x00007610ff007816 */ /* 0x000fe20000000000 */
[----:B----4-:R-:W-:-:S04]  /*10b0*/  IMAD.MOV R108, RZ, RZ, -R108 ;  /* 0x000000ffff6c7224 */ /* 0x010fc800078e0a6c */
[----:B------:R-:W-:Y:S01]  /*10c0*/  IMAD R108, R2, R108, R11 ;  /* 0x0000006c026c7224 */ /* 0x000fe200078e020b */
[----:B-1----:R-:W-:Y:S06]  /*10d0*/  BRA.U UP4, `(.L_x_17) ;  /* 0x0000000104247547 */ /* 0x002fec000b800000 */
[----:B------:R-:W-:Y:S01]  /*10e0*/  ISETP.NE.AND P1, PT, R109, RZ, PT ;  /* 0x000000ff6d00720c */ /* 0x000fe20003f25270 */
[----:B------:R-:W-:Y:S01]  /*10f0*/  IMAD.MOV.U32 R0, RZ, RZ, 0x3 ;  /* 0x00000003ff007424 */ /* 0x000fe200078e00ff */
[C---:B------:R-:W-:Y:S02]  /*1100*/  LOP3.LUT R3, R108.reuse, 0xfffffffe, RZ, 0xc0, !PT ;  /* 0xfffffffe6c037812 */ /* 0x040fe400078ec0ff */
[----:B------:R-:W-:Y:S02]  /*1110*/  ISETP.LT.U32.OR P1, PT, R108, 0x2, !P1 ;  /* 0x000000026c00780c */ /* 0x000fe40004f21470 */
[----:B------:R-:W-:Y:S02]  /*1120*/  SHF.L.U32 R0, R0, R3, RZ ;  /* 0x0000000300007219 */ /* 0x000fe400000006ff */
[----:B------:R-:W-:Y:S02]  /*1130*/  SEL R5, RZ, 0x1, !P1 ;  /* 0x00000001ff057807 */ /* 0x000fe40004800000 */
[----:B------:R-:W-:-:S05]  /*1140*/  SEL R2, RZ, 0x2, !P1 ;  /* 0x00000002ff027807 */ /* 0x000fca0004800000 */
[----:B------:R-:W-:-:S05]  /*1150*/  IMAD.IADD R2, R5, 0x1, R2 ;  /* 0x0000000105027824 */ /* 0x000fca00078e0202 */
[----:B------:R-:W-:Y:S02]  /*1160*/  PRMT R8, R2, 0x7610, R8 ;  /* 0x0000761002087816 */ /* 0x000fe40000000008 */
.L_x_17:
[----:B------:R-:W-:Y:S05]  /*1170*/  @!P0 BRA `(.L_x_18) ;  /* 0x0000000000b88947 */ /* 0x000fea0003800000 */
[----:B------:R-:W1:Y:S01]  /*1180*/  LDC.64 R4, c[0x0][0xb18] ;  /* 0x0002c600ff047b82 */ /* 0x000e620000000a00 */
[----:B------:R-:W-:-:S07]  /*1190*/  ISETP.NE.AND P0, PT, R9, 0x1, PT ;  /* 0x000000010900780c */ /* 0x000fce0003f05270 */
[----:B------:R-:W2:Y:S08]  /*11a0*/  LDC R14, c[0x0][0xb0c] ;  /* 0x0002c300ff0e7b82 */ /* 0x000eb00000000800 */
[----:B------:R-:W3:Y:S08]  /*11b0*/  LDC R13, c[0x0][0x370] ;  /* 0x0000dc00ff0d7b82 */ /* 0x000ef00000000800 */
[----:B------:R-:W4:Y:S01]  /*11c0*/  LDC R16, c[0x0][0x374] ;  /* 0x0000dd00ff107b82 */ /* 0x000f220000000800 */
[----:B-1----:R-:W-:-:S07]  /*11d0*/  ISETP.NE.AND P1, PT, R4, 0x1, PT ;  /* 0x000000010400780c */ /* 0x002fce0003f25270 */
[----:B------:R-:W3:Y:S01]  /*11e0*/  LDC.64 R6, c[0x0][0xb10] ;  /* 0x0002c400ff067b82 */ /* 0x000ee20000000a00 */
[----:B--2---:R-:W-:-:S07]  /*11f0*/  ISETP.NE.AND P2, PT, R14, 0x1, PT ;  /* 0x000000010e00780c */ /* 0x004fce0003f45270 */
[----:B------:R-:W1:Y:S08]  /*1200*/  LDC R12, c[0x0][0xb20] ;  /* 0x0002c800ff0c7b82 */ /* 0x000e700000000800 */
[----:B------:R-:W2:Y:S01]  /*1210*/  LDC.64 R2, c[0x0][0xb28] ;  /* 0x0002ca00ff027b82 */ /* 0x000ea20000000a00 */
[----:B----4-:R-:W-:-:S04]  /*1220*/  IMAD.HI.U32 R15, R16, R5, RZ ;  /* 0x00000005100f7227 */ /* 0x010fc800078e00ff */
[----:B------:R-:W-:-:S04]  /*1230*/  IMAD.HI.U32 R5, R114, R5, RZ ;  /* 0x0000000572057227 */ /* 0x000fc800078e00ff */
[----:B---3--:R-:W-:-:S04]  /*1240*/  IMAD.HI.U32 R18, R13, R6, RZ ;  /* 0x000000060d127227 */ /* 0x008fc800078e00ff */
[C---:B------:R-:W-:Y:S01]  /*1250*/  IMAD.HI.U32 R20, R11.reuse, R6, RZ ;  /* 0x000000060b147227 */ /* 0x040fe200078e00ff */
[-C--:B------:R-:W-:Y:S02]  /*1260*/  @P2 SHF.R.U32.HI R13, RZ, R7.reuse, R18 ;  /* 0x00000007ff0d2219 */ /* 0x080fe40000011612 */
[-C--:B-1----:R-:W-:Y:S02]  /*1270*/  @P1 SHF.R.U32.HI R16, RZ, R12.reuse, R15 ;  /* 0x0000000cff101219 */ /* 0x082fe4000001160f */
[----:B------:R-:W-:Y:S02]  /*1280*/  SHF.R.U32.HI R5, RZ, R12, R5 ;  /* 0x0000000cff057219 */ /* 0x000fe40000011605 */
[----:B------:R-:W-:Y:S02]  /*1290*/  SHF.R.U32.HI R20, RZ, R7, R20 ;  /* 0x00000007ff147219 */ /* 0x000fe40000011614 */
[----:B------:R-:W-:Y:S01]  /*12a0*/  SEL R5, R114, R5, !P1 ;  /* 0x0000000572057207 */ /* 0x000fe20004800000 */
[----:B--2---:R-:W-:Y:S01]  /*12b0*/  IMAD.HI.U32 R18, R16, R2, RZ ;  /* 0x0000000210127227 */ /* 0x004fe200078e00ff */
[----:B------:R-:W-:-:S02]  /*12c0*/  SEL R113, R11, R20, !P2 ;  /* 0x000000140b717207 */ /* 0x000fc40005000000 */
[----:B------:R-:W-:Y:S01]  /*12d0*/  IADD3 R7, PT, PT, -R5, RZ, RZ ;  /* 0x000000ff05077210 */ /* 0x000fe20007ffe1ff */
[----:B------:R-:W-:Y:S01]  /*12e0*/  IMAD.HI.U32 R6, R13, R2, RZ ;  /* 0x000000020d067227 */ /* 0x000fe200078e00ff */
[----:B------:R-:W-:-:S03]  /*12f0*/  @P0 SHF.R.U32.HI R16, RZ, R3, R18 ;  /* 0x00000003ff100219 */ /* 0x000fc60000011612 */
[----:B------:R-:W-:Y:S01]  /*1300*/  IMAD R7, R4, R7, R114 ;  /* 0x0000000704077224 */ /* 0x000fe200078e0272 */
[----:B------:R-:W-:Y:S01]  /*1310*/  @P0 SHF.R.U32.HI R13, RZ, R3, R6 ;  /* 0x00000003ff0d0219 */ /* 0x000fe20000011606 */
[----:B------:R-:W-:-:S04]  /*1320*/  IMAD R16, R16, R9, RZ ;  /* 0x0000000910107224 */ /* 0x000fc800078e02ff */
[----:B------:R-:W-:Y:S01]  /*1330*/  IMAD R6, R13, R9, RZ ;  /* 0x000000090d067224 */ /* 0x000fe200078e02ff */
[----:B------:R-:W-:-:S04]  /*1340*/  ISETP.GE.AND P1, PT, R5, R16, PT ;  /* 0x000000100500720c */ /* 0x000fc80003f26270 */
[----:B------:R-:W-:Y:S01]  /*1350*/  ISETP.GE.OR P1, PT, R113, R6, P1 ;  /* 0x000000067100720c */ /* 0x000fe20000f26670 */
[----:B------:R-:W-:-:S05]  /*1360*/  IMAD.HI.U32 R6, R5, R2, RZ ;  /* 0x0000000205067227 */ /* 0x000fca00078e00ff */
[----:B------:R-:W-:-:S04]  /*1370*/  SHF.R.U32.HI R6, RZ, R3, R6 ;  /* 0x00000003ff067219 */ /* 0x000fc80000011606 */
[----:B------:R-:W-:-:S03]  /*1380*/  SEL R6, R5, R6, !P0 ;  /* 0x0000000605067207 */ /* 0x000fc60004000000 */
[----:B------:R-:W-:Y:S01]  /*1390*/  @!P1 IMAD.HI.U32 R12, R113, R2, RZ ;  /* 0x00000002710c9227 */ /* 0x000fe200078e00ff */
[----:B------:R-:W-:-:S04]  /*13a0*/  IADD3 R2, PT, PT, -R6, RZ, RZ ;  /* 0x000000ff06027210 */ /* 0x000fc80007ffe1ff */
[----:B------:R-:W-:Y:S01]  /*13b0*/  @!P1 SHF.R.U32.HI R12, RZ, R3, R12 ;  /* 0x00000003ff0c9219 */ /* 0x000fe2000001160c */
[----:B------:R-:W-:-:S03]  /*13c0*/  IMAD R2, R9, R2, R5 ;  /* 0x0000000209027224 */ /* 0x000fc600078e0205 */
[----:B------:R-:W-:-:S05]  /*13d0*/  @!P1 SEL R3, R113, R12, !P0 ;  /* 0x0000000c71039207 */ /* 0x000fca0004000000 */
[--C-:B------:R-:W-:Y:S02]  /*13e0*/  @!P1 IMAD.IADD R6, R6, 0x1, -R3.reuse ;  /* 0x0000000106069824 */ /* 0x100fe400078e0a03 */
[----:B------:R-:W-:Y:S01]  /*13f0*/  @!P1 IMAD R3, R2, R13, R3 ;  /* 0x0000000d02039224 */ /* 0x000fe200078e0203 */
[----:B------:R-:W-:Y:S01]  /*1400*/  IADD3 R2, PT, PT, -R113, RZ, RZ ;  /* 0x000000ff71027210 */ /* 0x000fe20007ffe1ff */
[----:B------:R-:W-:Y:S02]  /*1410*/  @!P1 IMAD R5, R6, R9, R113 ;  /* 0x0000000906059224 */ /* 0x000fe400078e0271 */
[----:B------:R-:W-:Y:S02]  /*1420*/  @!P1 IMAD.MOV.U32 R113, RZ, RZ, R3 ;  /* 0x000000ffff719224 */ /* 0x000fe400078e0003 */
[----:B------:R-:W-:Y:S02]  /*1430*/  IMAD R2, R14, R2, R11 ;  /* 0x000000020e027224 */ /* 0x000fe400078e020b */
[----:B------:R-:W-:-:S02]  /*1440*/  IMAD R114, R5, R4, R7 ;  /* 0x0000000405727224 */ /* 0x000fc400078e0207 */
[----:B------:R-:W-:Y:S02]  /*1450*/  IMAD R113, R113, R14, R2 ;  /* 0x0000000e71717224 */ /* 0x000fe400078e0202 */
.L_x_18:
[----:B------:R-:W-:Y:S05]  /*1460*/  BRA.U UP3, `(.L_x_19) ;  /* 0x0000000103407547 */ /* 0x000fea000b800000 */
[----:B------:R-:W1:Y:S08]  /*1470*/  LDC.64 R4, c[0x0][0xb10] ;  /* 0x0002c400ff047b82 */ /* 0x000e700000000a00 */
[----:B------:R-:W2:Y:S08]  /*1480*/  LDC.64 R2, c[0x0][0xb18] ;  /* 0x0002c600ff027b82 */ /* 0x000eb00000000a00 */
[----:B------:R-:W3:Y:S08]  /*1490*/  LDC R6, c[0x0][0xb20] ;  /* 0x0002c800ff067b82 */ /* 0x000ef00000000800 */
[----:B------:R-:W4:Y:S01]  /*14a0*/  LDC R12, c[0x0][0xb0c] ;  /* 0x0002c300ff0c7b82 */ /* 0x000f220000000800 */
[----:B-1----:R-:W-:-:S05]  /*14b0*/  IMAD.HI.U32 R4, R113, R4, RZ ;  /* 0x0000000471047227 */ /* 0x002fca00078e00ff */
[----:B------:R-:W-:Y:S01]  /*14c0*/  SHF.R.U32.HI R4, RZ, R5, R4 ;  /* 0x00000005ff047219 */ /* 0x000fe20000011604 */
[----:B--2---:R-:W-:Y:S01]  /*14d0*/  IMAD.HI.U32 R3, R114, R3, RZ ;  /* 0x0000000372037227 */ /* 0x004fe200078e00ff */
[----:B------:R-:W-:-:S04]  /*14e0*/  ISETP.NE.AND P0, PT, R2, 0x1, PT ;  /* 0x000000010200780c */ /* 0x000fc80003f05270 */
[----:B---3--:R-:W-:-:S04]  /*14f0*/  SHF.R.U32.HI R3, RZ, R6, R3 ;  /* 0x00000006ff037219 */ /* 0x008fc80000011603 */
[----:B------:R-:W-:Y:S02]  /*1500*/  SEL R3, R114, R3, !P0 ;  /* 0x0000000372037207 */ /* 0x000fe40004000000 */
[----:B----4-:R-:W-:-:S04]  /*1510*/  ISETP.NE.AND P1, PT, R12, 0x1, PT ;  /* 0x000000010c00780c */ /* 0x010fc80003f25270 */
[----:B------:R-:W-:-:S05]  /*1520*/  SEL R6, R113, R4, !P1 ;  /* 0x0000000471067207 */ /* 0x000fca0004800000 */
[----:B------:R-:W-:Y:S02]  /*1530*/  IMAD.IADD R4, R3, 0x1, -R6 ;  /* 0x0000000103047824 */ /* 0x000fe400078e0a06 */
[----:B------:R-:W-:Y:S02]  /*1540*/  IMAD.IADD R3, R6, 0x1, -R3 ;  /* 0x0000000106037824 */ /* 0x000fe400078e0a03 */
[----:B------:R-:W-:Y:S02]  /*1550*/  IMAD R113, R4, R12, R113 ;  /* 0x0000000c04717224 */ /* 0x000fe400078e0271 */
[----:B------:R-:W-:Y:S02]  /*1560*/  IMAD R114, R3, R2, R114 ;  /* 0x0000000203727224 */ /* 0x000fe400078e0272 */
.L_x_19:
[----:B------:R-:W-:Y:S05]  /*1570*/  BRA.U !UP1, `(.L_x_20) ;  /* 0x00000001090c7547 */ /* 0x000fea000b800000 */
[----:B------:R-:W-:Y:S01]  /*1580*/  UCGABAR_WAIT ;  /* 0x0000000000007dc7 */ /* 0x000fe20008000000 */
[----:B------:R-:W-:Y:S01]  /*1590*/  CCTL.IVALL ;  /* 0x00000000ff00798f */ /* 0x000fe20002000000 */
[----:B------:R-:W-:Y:S05]  /*15a0*/  BRA `(.L_x_21) ;  /* 0x0000000000047947 */ /* 0x000fea0003800000 */
.L_x_20:
[----:B------:R-:W-:Y:S06]  /*15b0*/  BAR.SYNC.DEFER_BLOCKING 0x0 ;  /* 0x0000000000007b1d */ /* 0x000fec0000010000 */
.L_x_21:
[----:B------:R-:W-:Y:S05]  /*15c0*/  BRA.U UP2, `(.L_x_22) ;  /* 0x0000001502407547 */ /* 0x000fea000b800000 */
[----:B------:R-:W1:Y:S01]  /*15d0*/  LDCU UR4, c[0x0][0x38c] ;  /* 0x00007180ff0477ac */ /* 0x000e620008000800 */
[----:B------:R-:W2:Y:S01]  /*15e0*/  LDC R9, c[0x0][0x370] ;  /* 0x0000dc00ff097b82 */ /* 0x000ea20000000800 */
[C---:B------:R-:W-:Y:S02]  /*15f0*/  IMAD.SHL.U32 R17, R11.reuse, 0x40, RZ ;  /* 0x000000400b117824 */ /* 0x040fe400078e00ff */
[----:B------:R-:W-:Y:S01]  /*1600*/  HFMA2 R15, -RZ, RZ, 0, 5.9604644775390625e-08 ;  /* 0x00000001ff0f7431 */ /* 0x000fe200000001ff */
[----:B------:R-:W-:Y:S01]  /*1610*/  UISETP.NE.AND UP1, UPT, UR10, URZ, UPT ;  /* 0x000000ff0a00728c */ /* 0x000fe2000bf25270 */
[----:B------:R-:W-:Y:S01]  /*1620*/  ISETP.NE.AND P4, PT, R10, RZ, P5 ;  /* 0x000000ff0a00720c */ /* 0x000fe20002f85270 */
[----:B------:R-:W-:Y:S01]  /*1630*/  IMAD.SHL.U32 R16, R11, 0x80, RZ ;  /* 0x000000800b107824 */ /* 0x000fe200078e00ff */
[----:B------:R-:W-:Y:S01]  /*1640*/  CS2R R12, SRZ ;  /* 0x00000000000c7805 */ /* 0x000fe2000001ff00 */
[----:B------:R-:W-:Y:S01]  /*1650*/  IMAD.MOV.U32 R14, RZ, RZ, RZ ;  /* 0x000000ffff0e7224 */ /* 0x000fe200078e00ff */
[----:B------:R-:W3:Y:S01]  /*1660*/  LDC R0, c[0x0][0x374] ;  /* 0x0000dd00ff007b82 */ /* 0x000ee20000000800 */
[----:B------:R-:W-:Y:S01]  /*1670*/  MOV R10, 0x1 ;  /* 0x00000001000a7802 */ /* 0x000fe20000000f00 */
[----:B------:R-:W4:Y:S01]  /*1680*/  LDCU.64 UR14, c[0x0][0x348] ;  /* 0x00006900ff0e77ac */ /* 0x000f220008000a00 */
[----:B------:R-:W-:Y:S01]  /*1690*/  LOP3.LUT R17, R17, 0x40, RZ, 0xc0, !PT ;  /* 0x0000004011117812 */ /* 0x000fe200078ec0ff */
[----:B------:R-:W-:Y:S01]  /*16a0*/  USEL UR22, UR6, 0x2, UP1 ;  /* 0x0000000206167887 */ /* 0x000fe20008800000 */
[----:B------:R-:W-:Y:S01]  /*16b0*/  UMOV UR23, URZ ;  /* 0x000000ff00177c82 */ /* 0x000fe20008000000 */
[----:B-1----:R-:W-:-:S04]  /*16c0*/  UIADD3 UR5, UPT, UPT, UR4, 0x3f, URZ ;  /* 0x0000003f04057890 */ /* 0x002fc8000fffe0ff */
[----:B------:R-:W-:-:S04]  /*16d0*/  USHF.R.S32.HI UR7, URZ, 0x1f, UR5 ;  /* 0x0000001fff077899 */ /* 0x000fc80008011405 */
[----:B------:R-:W-:Y:S02]  /*16e0*/  ULEA.HI UR7, UR7, UR5, URZ, 0x6 ;  /* 0x0000000507077291 */ /* 0x000fe4000f8f30ff */
[----:B------:R-:W-:Y:S02]  /*16f0*/  UIADD3 UR5, UPT, UPT, UR4, -0x1, URZ ;  /* 0xffffffff04057890 */ /* 0x000fe4000fffe0ff */
[----:B------:R-:W-:Y:S02]  /*1700*/  USHF.R.S32.HI UR7, URZ, 0x6, UR7 ;  /* 0x00000006ff077899 */ /* 0x000fe40008011407 */
[----:B------:R-:W-:Y:S02]  /*1710*/  UISETP.GE.U32.AND UP2, UPT, UR5, -0x7f, UPT ;  /* 0xffffff810500788c */ /* 0x000fe4000bf46070 */
[----:B------:R-:W-:Y:S02]  /*1720*/  UISETP.LT.U32.AND UP0, UPT, UR7, 0x8, UPT ;  /* 0x000000080700788c */ /* 0x000fe4000bf01070 */
[----:B------:R-:W-:-:S02]  /*1730*/  UIADD3 UR4, UPT, UPT, UR4, 0x7e, URZ ;  /* 0x0000007e04047890 */ /* 0x000fc4000fffe0ff */
[----:B------:R-:W-:-:S04]  /*1740*/  USEL UR5, UR7, 0x8, UP0 ;  /* 0x0000000807057887 */ /* 0x000fc80008000000 */
[----:B------:R-:W-:Y:S02]  /*1750*/  UIADD3 UR21, UPT, UPT, UR5, -0x1, URZ ;  /* 0xffffffff05157890 */ /* 0x000fe4000fffe0ff */
[----:B------:R-:W-:Y:S02]  /*1760*/  @UP2 UIADD3 UR21, UPT, UPT, UR5, URZ, URZ ;  /* 0x000000ff05152290 */ /* 0x000fe4000fffe0ff */
[----:B------:R-:W-:Y:S02]  /*1770*/  UIADD3 UR24, UPT, UPT, UR7, -UR5, URZ ;  /* 0x8000000507187290 */ /* 0x000fe4000fffe0ff */
[----:B------:R-:W-:Y:S02]  /*1780*/  UIADD3 UR13, UPT, UPT, UR21, 0x1, URZ ;  /* 0x00000001150d7890 */ /* 0x000fe4000fffe0ff */
[----:B--2-4-:R-:W-:-:S12]  /*1790*/  UIADD3 UR21, UPT, UPT, -UR21, URZ, URZ ;  /* 0x000000ff15157290 */ /* 0x014fd8000fffe1ff */
.L_x_42:
[----:B------:R-:W-:Y:S01]  /*17a0*/  UISETP.NE.AND UP0, UPT, UR37, URZ, UPT ;  /* 0x000000ff2500728c */ /* 0x000fe2000bf05270 */
[----:B------:R-:W1:Y:S08]  /*17b0*/  S2UR UR37, SR_CgaCtaId ;  /* 0x00000000002579c3 */ /* 0x000e700000008800 */
[----:B------:R-:W-:Y:S05]  /*17c0*/  BRA.U UP0, `(.L_x_23) ;  /* 0x0000000100347547 */ /* 0x000fea000b800000 */
[----:B------:R-:W2:Y:S01]  /*17d0*/  S2R R2, SR_CgaCtaId ;  /* 0x0000000000027919 */ /* 0x000ea20000008800 */
[----:B------:R-:W-:-:S04]  /*17e0*/  MOV R3, 0x400 ;  /* 0x0000040000037802 */ /* 0x000fc80000000f00 */
[----:B--2---:R-:W-:Y:S02]  /*17f0*/  LEA R3, R2, R3, 0x18 ;  /* 0x0000000302037211 */ /* 0x004fe400078ec0ff */
[----:B------:R-:W-:-:S03]  /*1800*/  SHF.L.U32 R2, R10, 0x1f, RZ ;  /* 0x0000001f0a027819 */ /* 0x000fc600000006ff */
[----:B------:R-:W-:-:S04]  /*1810*/  IMAD R3, R12, 0x8, R3 ;  /* 0x000000080c037824 */ /* 0x000fc800078e0203 */
[----:B------:R-:W2:Y:S02]  /*1820*/  SYNCS.PHASECHK.TRANS64.TRYWAIT P0, [R3+URZ+0x140], R2 ;  /* 0x00014002030075a7 */ /* 0x000ea400080011ff */
[----:B--2---:R-:W-:Y:S05]  /*1830*/  @!P0 BRA `(.L_x_24) ;  /* 0x0000008c00d88947 */ /* 0x004fea0003800000 */
.L_x_137:
[----:B------:R-:W-:Y:S01]  /*1840*/  VIADD R12, R12, 0x1 ;  /* 0x000000010c0c7836 */ /* 0x000fe20000000000 */
[----:B------:R2:W-:Y:S04]  /*1850*/  SYNCS.ARRIVE.TRANS64.A1T0 RZ, [R3+URZ+0x130], RZ ;  /* 0x000130ff03ff79a7 */ /* 0x0005e800081000ff */
[----:B------:R-:W-:-:S04]  /*1860*/  ISETP.NE.AND P0, PT, R12, 0x2, PT ;  /* 0x000000020c00780c */ /* 0x000fc80003f05270 */
[----:B------:R-:W-:Y:S02]  /*1870*/  SEL R12, R12, RZ, P0 ;  /* 0x000000ff0c0c7207 */ /* 0x000fe40000000000 */
[----:B--2---:R-:W-:-:S04]  /*1880*/  SEL R3, RZ, 0x1, P0 ;  /* 0x00000001ff037807 */ /* 0x004fc80000000000 */
[----:B------:R-:W-:-:S07]  /*1890*/  LOP3.LUT R10, R10, R3, RZ, 0x3c, !PT ;  /* 0x000000030a0a7212 */ /* 0x000fce00078e3cff */
.L_x_23:
[----:B------:R-:W-:Y:S01]  /*18a0*/  UMOV UR6, 0x400 ;  /* 0x0000040000067882 */ /* 0x000fe20000000000 */
[----:B------:R-:W-:Y:S01]  /*18b0*/  LEA.HI R3, R113, R113, RZ, 0x1 ;  /* 0x0000007171037211 */ /* 0x000fe200078f08ff */
[----:B-1----:R-:W-:Y:S01]  /*18c0*/  ULEA UR6, UR37, UR6, 0x18 ;  /* 0x0000000625067291 */ /* 0x002fe2000f8ec0ff */
[----:B------:R-:W-:Y:S01]  /*18d0*/  SHF.L.U32 R2, R15, 0x1f, RZ ;  /* 0x0000001f0f027819 */ /* 0x000fe200000006ff */
[----:B------:R-:W-:Y:S01]  /*18e0*/  UISETP.GE.U32.AND UP0, UPT, UR4, 0x7f, UPT ;  /* 0x0000007f0400788c */ /* 0x000fe2000bf06070 */
[----:B------:R-:W-:Y:S01]  /*18f0*/  R2UR UR35, R16 ;  /* 0x00000000102372ca */ /* 0x000fe200000e0000 */
[----:B------:R-:W-:Y:S01]  /*1900*/  ULEA UR8, UR23, UR6, 0x3 ;  /* 0x0000000617087291 */ /* 0x000fe2000f8e18ff */
[----:B------:R-:W-:Y:S01]  /*1910*/  IMAD.SHL.U32 R3, R3, 0x80, RZ ;  /* 0x0000008003037824 */ /* 0x000fe200078e00ff */
[----:B------:R-:W-:Y:S01]  /*1920*/  R2UR UR11, R17 ;  /* 0x00000000110b72ca */ /* 0x000fe200000e0000 */
[----:B------:R-:W-:-:S03]  /*1930*/  UMOV UR25, URZ ;  /* 0x000000ff00197c82 */ /* 0x000fc60008000000 */
[----:B------:R-:W-:-:S03]  /*1940*/  LOP3.LUT R3, R3, 0xffffff00, RZ, 0xc0, !PT ;  /* 0xffffff0003037812 */ /* 0x000fc600078ec0ff */
[----:B------:R1:W2:Y:S01]  /*1950*/  SYNCS.PHASECHK.TRANS64.TRYWAIT P0, [UR8+0x40], R2 ;  /* 0x00004002ff0075a7 */ /* 0x0002a20008001108 */
[----:B------:R-:W-:Y:S02]  /*1960*/  R2UR UR9, R3 ;  /* 0x00000000030972ca */ /* 0x000fe400000e0000 */
[----:B------:R-:W-:-:S11]  /*1970*/  R2UR UR8, R114 ;  /* 0x00000000720872ca */ /* 0x000fd600000e0000 */
[----:B------:R-:W-:Y:S02]  /*1980*/  ULOP3.LUT UR35, UR9, 0x80, UR35, 0xf8, !UPT ;  /* 0x0000008009237892 */ /* 0x000fe4000f8ef823 */
[----:B------:R-:W-:Y:S01]  /*1990*/  ULEA UR11, UR8, UR11, 0x7 ;  /* 0x0000000b080b7291 */ /* 0x000fe2000f8e38ff */
[----:B------:R-:W-:Y:S11]  /*19a0*/  BRA.U !UP0, `(.L_x_25) ;  /* 0x0000000108c07547 */ /* 0x000ff6000b800000 */
[----:B------:R-:W-:Y:S01]  /*19b0*/  UMOV UR16, UR21 ;  /* 0x0000001500107c82 */ /* 0x000fe20008000000 */
[----:B------:R-:W-:Y:S01]  /*19c0*/  UMOV UR17, UR23 ;  /* 0x0000001700117c82 */ /* 0x000fe20008000000 */
[----:B------:R-:W-:-:S05]  /*19d0*/  UMOV UR34, URZ ;  /* 0x000000ff00227c82 */ /* 0x000fca0008000000 */
.L_x_31:
[----:B------:R-:W-:Y:S01]  /*19e0*/  ULEA UR33, UR17, UR6, 0x3 ;  /* 0x0000000611217291 */ /* 0x000fe2000f8e18ff */
[----:B------:R-:W-:Y:S01]  /*19f0*/  @P5 MOV R3, 0xc000 ;  /* 0x0000c00000035802 */ /* 0x000fe20000000f00 */
[----:B-12-4-:R-:W-:Y:S10]  /*1a00*/  @P0 BRA `(.L_x_26) ;  /* 0x00000000000c0947 */ /* 0x016ff40003800000 */
[----:B------:R-:W-:-:S04]  /*1a10*/  SHF.L.U32 R5, R15, 0x1f, RZ ;  /* 0x0000001f0f057819 */ /* 0x000fc800000006ff */
[----:B------:R-:W2:Y:S02]  /*1a20*/  SYNCS.PHASECHK.TRANS64.TRYWAIT P0, [UR33+0x40], R5 ;  /* 0x00004005ff0075a7 */ /* 0x000ea40008001121 */
[----:B--2---:R-:W-:Y:S05]  /*1a30*/  @!P0 BRA `(.L_x_27) ;  /* 0x0000008c006c8947 */ /* 0x004fea0003800000 */
.L_x_26:
[----:B------:R2:W-:Y:S01]  /*1a40*/  @P5 SYNCS.ARRIVE.TRANS64 RZ, [UR33], R3 ;  /* 0x00000003ffff59a7 */ /* 0x0005e20008000021 */
[----:B------:R-:W-:Y:S02]  /*1a50*/  ULOP3.LUT UR8, UR22, 0x2, URZ, 0xfc, !UPT ;  /* 0x0000000216087892 */ /* 0x000fe4000f8efcff */
[----:B------:R-:W-:Y:S02]  /*1a60*/  UIADD3 UR16, UPT, UPT, UR16, 0x1, URZ ;  /* 0x0000000110107890 */ /* 0x000fe4000fffe0ff */
[----:B------:R-:W-:Y:S02]  /*1a70*/  UISETP.NE.AND UP0, UPT, UR8, 0x2, UPT ;  /* 0x000000020800788c */ /* 0x000fe4000bf05270 */
[----:B------:R-:W-:-:S07]  /*1a80*/  UISETP.NE.AND UP2, UPT, UR16, 0x1, UPT ;  /* 0x000000011000788c */ /* 0x000fce000bf45270 */
[----:B------:R-:W-:Y:S05]  /*1a90*/  BRA.U UP0, `(.L_x_28) ;  /* 0x0000000100047547 */ /* 0x000fea000b800000 */
[----:B------:R-:W-:Y:S05]  /*1aa0*/  BPT.TRAP 0x1 ;  /* 0x000000040000795c */ /* 0x000fea0000300000 */
.L_x_28:
[----:B------:R-:W-:Y:S04]  /*1ab0*/  BSSY.RECONVERGENT B0, `(.L_x_29) ;  /* 0x0000003000007945 */ /* 0x000fe80003800200 */
[----:B------:R-:W-:Y:S05]  /*1ac0*/  @!P4 BRA `(.L_x_30) ;  /* 0x000000000004c947 */ /* 0x000fea0003800000 */
[----:B------:R-:W-:Y:S05]  /*1ad0*/  BPT.TRAP 0x1 ;  /* 0x000000040000795c */ /* 0x000fea0000300000 */
.L_x_30:
[----:B------:R-:W-:Y:S05]  /*1ae0*/  BSYNC.RECONVERGENT B0 ;  /* 0x0000000000007941 */ /* 0x000fea0003800200 */
.L_x_29:
[----:B------:R-:W-:Y:S02]  /*1af0*/  UIADD3 UR23, UPT, UPT, UR17, 0x1, URZ ;  /* 0x0000000111177890 */ /* 0x000fe4000fffe0ff */
[----:B------:R-:W-:Y:S02]  /*1b00*/  ULEA UR32, UR17, UR6, 0xe ;  /* 0x0000000611207291 */ /* 0x000fe4000f8e70ff */
[----:B------:R-:W-:Y:S02]  /*1b10*/  UISETP.NE.AND UP0, UPT, UR23, 0x8, UPT ;  /* 0x000000081700788c */ /* 0x000fe4000bf05270 */
[----:B------:R-:W-:Y:S02]  /*1b20*/  UIADD3 UR28, UP1, UPT, UR14, 0x80, URZ ;  /* 0x000000800e1c7890 */ /* 0x000fe4000ff3e0ff */
[----:B------:R-:W-:Y:S02]  /*1b30*/  USEL UR9, URZ, 0x1, UP0 ;  /* 0x00000001ff097887 */ /* 0x000fe40008000000 */
[----:B------:R-:W-:-:S02]  /*1b40*/  USEL UR23, UR23, URZ, UP0 ;  /* 0x000000ff17177287 */ /* 0x000fc40008000000 */
[----:B------:R-:W-:Y:S02]  /*1b50*/  UIADD3 UR26, UP0, UPT, UR14, 0x180, URZ ;  /* 0x000001800e1a7890 */ /* 0x000fe4000ff1e0ff */
[----:B------:R-:W-:Y:S01]  /*1b60*/  ULEA UR8, UR23, UR6, 0x3 ;  /* 0x0000000617087291 */ /* 0x000fe2000f8e18ff */
[----:B------:R-:W-:Y:S01]  /*1b70*/  LOP3.LUT R15, R15, UR9, RZ, 0x3c, !PT ;  /* 0x000000090f0f7c12 */ /* 0x000fe2000f8e3cff */
[----:B------:R-:W-:Y:S02]  /*1b80*/  ULOP3.LUT UR33, UR33, 0xfefffff8, URZ, 0xc0, !UPT ;  /* 0xfefffff821217892 */ /* 0x000fe4000f8ec0ff */
[----:B------:R-:W-:Y:S01]  /*1b90*/  UIADD3.X UR29, UPT, UPT, URZ, UR15, URZ, UP1, !UPT ;  /* 0x0000000fff1d7290 */ /* 0x000fe20008ffe4ff */
[----:B-1----:R-:W-:Y:S01]  /*1ba0*/  SHF.L.U32 R2, R15, 0x1f, RZ ;  /* 0x0000001f0f027819 */ /* 0x002fe200000006ff */
[----:B------:R-:W-:Y:S02]  /*1bb0*/  UIADD3 UR32, UPT, UPT, UR32, 0x8400, URZ ;  /* 0x0000840020207890 */ /* 0x000fe4000fffe0ff */
[----:B------:R-:W-:Y:S01]  /*1bc0*/  UIADD3.X UR27, UPT, UPT, URZ, UR15, URZ, UP0, !UPT ;  /* 0x0000000fff1b7290 */ /* 0x000fe200087fe4ff */
[----:B------:R4:W1:Y:S01]  /*1bd0*/  SYNCS.PHASECHK.TRANS64.TRYWAIT P0, [UR8+0x40], R2 ;  /* 0x00004002ff0075a7 */ /* 0x0008620008001108 */
[----:B------:R-:W-:Y:S01]  /*1be0*/  ULEA UR8, UR17, UR6, 0xd ;  /* 0x0000000611087291 */ /* 0x000fe2000f8e68ff */
[----:B------:R-:W-:Y:S01]  /*1bf0*/  UMOV UR18, 0x0 ;  /* 0x0000000000127882 */ /* 0x000fe20000000000 */
[----:B------:R-:W-:-:S02]  /*1c00*/  UMOV UR19, 0x10000000 ;  /* 0x1000000000137882 */ /* 0x000fc40000000000 */
[----:B------:R-:W-:Y:S01]  /*1c10*/  UIADD3 UR8, UPT, UPT, UR8, 0x28400, URZ ;  /* 0x0002840008087890 */ /* 0x000fe2000fffe0ff */
[----:B------:R2:W-:Y:S01]  /*1c20*/  UTMALDG.3D.2CTA [UR32], [UR28], desc[UR18] ;  /* 0x000012201c0075b4 */ /* 0x0005e20008211000 */
[----:B------:R-:W-:Y:S01]  /*1c30*/  UMOV UR10, UR34 ;  /* 0x00000022000a7c82 */ /* 0x000fe20008000000 */
[----:B------:R-:W-:Y:S01]  /*1c40*/  UMOV UR12, UR36 ;  /* 0x00000024000c7c82 */ /* 0x000fe20008000000 */
[----:B------:R-:W-:Y:S01]  /*1c50*/  UMOV UR9, UR33 ;  /* 0x0000002100097c82 */ /* 0x000fe20008000000 */
[----:B------:R-:W-:Y:S01]  /*1c60*/  UMOV UR25, UR13 ;  /* 0x0000000d00197c82 */ /* 0x000fe20008000000 */
[----:B------:R-:W-:-:S03]  /*1c70*/  UMOV UR17, UR23 ;  /* 0x0000001700117c82 */ /* 0x000fc60008000000 */
[----:B------:R4:W-:Y:S01]  /*1c80*/  UTMALDG.3D.2CTA [UR8], [UR26], desc[UR18] ;  /* 0x000012081a0075b4 */ /* 0x0009e20008211000 */
[----:B--2---:R-:W-:Y:S01]  /*1c90*/  UIADD3 UR34, UPT, UPT, UR34, 0x40, URZ ;  /* 0x0000004022227890 */ /* 0x004fe2000fffe0ff */
[----:B------:R-:W-:Y:S11]  /*1ca0*/  BRA.U UP2, `(.L_x_31) ;  /* 0xfffffffd024c7547 */ /* 0x000ff6000b83ffff */
.L_x_25:
[----:B-12---:R-:W-:Y:S01]  /*1cb0*/  PLOP3.LUT P0, PT, PT, PT, UP5, 0x80, 0x8 ;  /* 0x000000000008781c */ /* 0x006fe20003f0f058 */
[----:B----4-:R-:W-:Y:S01]  /*1cc0*/  ULEA UR8, UR23, UR6, 0x3 ;  /* 0x0000000617087291 */ /* 0x010fe2000f8e18ff */
[----:B------:R-:W-:Y:S01]  /*1cd0*/  SHF.L.U32 R2, R15, 0x1f, RZ ;  /* 0x0000001f0f027819 */ /* 0x000fe200000006ff */
[----:B------:R-:W-:-:S10]  /*1ce0*/  UISETP.GT.AND UP0, UPT, UR7, UR5, UPT ;  /* 0x000000050700728c */ /* 0x000fd4000bf04270 */
[----:B------:R-:W-:Y:S01]  /*1cf0*/  @!P0 SYNCS.ARRIVE.TRANS64.A1T0 RZ, [UR6+0xc8], RZ ;  /* 0x0000c8ffffff89a7 */ /* 0x000fe20008100006 */
[----:B------:R1:W2:Y:S01]  /*1d00*/  SYNCS.PHASECHK.TRANS64.TRYWAIT P0, [UR8+0x40], R2 ;  /* 0x00004002ff0075a7 */ /* 0x0002a20008001108 */
[----:B------:R-:W-:Y:S05]  /*1d10*/  BRA.U !UP0, `(.L_x_32) ;  /* 0x0000000108c07547 */ /* 0x000fea000b800000 */
[----:B------:R-:W-:Y:S01]  /*1d20*/  UIADD3 UR26, UPT, UPT, UR24, UR25, URZ ;  /* 0x00000019181a7290 */ /* 0x000fe2000fffe0ff */
[----:B------:R-:W-:-:S11]  /*1d30*/  UMOV UR27, UR23 ;  /* 0x00000017001b7c82 */ /* 0x000fd60008000000 */
.L_x_38:
[----:B------:R-:W-:Y:S01]  /*1d40*/  ULEA UR17, UR27, UR6, 0x3 ;  /* 0x000000061b117291 */ /* 0x000fe2000f8e18ff */
[----:B--2---:R-:W-:Y:S01]  /*1d50*/  @P5 MOV R3, 0xc000 ;  /* 0x0000c00000035802 */ /* 0x004fe20000000f00 */
[----:B-12---:R-:W-:Y:S10]  /*1d60*/  @P0 BRA `(.L_x_33) ;  /* 0x00000000000c0947 */ /* 0x006ff40003800000 */
[----:B------:R-:W-:-:S04]  /*1d70*/  SHF.L.U32 R5, R15, 0x1f, RZ ;  /* 0x0000001f0f057819 */ /* 0x000fc800000006ff */
[----:B------:R-:W2:Y:S02]  /*1d80*/  SYNCS.PHASECHK.TRANS64.TRYWAIT P0, [UR17+0x40], R5 ;  /* 0x00004005ff0075a7 */ /* 0x000ea40008001111 */
[----:B--2---:R-:W-:Y:S05]  /*1d90*/  @!P0 BRA `(.L_x_34) ;  /* 0x0000008800ac8947 */ /* 0x004fea0003800000 */
.L_x_33:
[----:B------:R2:W-:Y:S01]  /*1da0*/  @P5 SYNCS.ARRIVE.TRANS64 RZ, [UR17], R3 ;  /* 0x00000003ffff59a7 */ /* 0x0005e20008000011 */
[----:B------:R-:W-:-:S04]  /*1db0*/  ULOP3.LUT UR8, UR22, 0x2, URZ, 0xfc, !UPT ;  /* 0x0000000216087892 */ /* 0x000fc8000f8efcff */
[----:B------:R-:W-:-:S09]  /*1dc0*/  UISETP.NE.AND UP0, UPT, UR8, 0x2, UPT ;  /* 0x000000020800788c */ /* 0x000fd2000bf05270 */
[----:B------:R-:W-:Y:S05]  /*1dd0*/  BRA.U UP0, `(.L_x_35) ;  /* 0x0000000100047547 */ /* 0x000fea000b800000 */
[----:B------:R-:W-:Y:S05]  /*1de0*/  BPT.TRAP 0x1 ;  /* 0x000000040000795c */ /* 0x000fea0000300000 */
.L_x_35:
[----:B------:R-:W-:Y:S04]  /*1df0*/  BSSY.RECONVERGENT B0, `(.L_x_36) ;  /* 0x0000003000007945 */ /* 0x000fe80003800200 */
[----:B------:R-:W-:Y:S05]  /*1e00*/  @!P4 BRA `(.L_x_37) ;  /* 0x000000000004c947 */ /* 0x000fea0003800000 */
[----:B------:R-:W-:Y:S05]  /*1e10*/  BPT.TRAP 0x1 ;  /* 0x000000040000795c */ /* 0x000fea0000300000 */
.L_x_37:
[----:B------:R-:W-:Y:S05]  /*1e20*/  BSYNC.RECONVERGENT B0 ;  /* 0x0000000000007941 */ /* 0x000fea0003800200 */
.L_x_36:
        /* <DEDUP_REMOVED lines=9> */
[----:B------:R-:W-:Y:S02]  /*1ec0*/  USHF.L.U32 UR18, UR25, 0x6, URZ ;  /* 0x0000000619127899 */ /* 0x000fe400080006ff */
[----:B------:R-:W-:Y:S01]  /*1ed0*/  ULOP3.LUT UR17, UR17, 0xfefffff8, URZ, 0xc0, !UPT ;  /* 0xfefffff811117892 */ /* 0x000fe2000f8ec0ff */
[----:B-1----:R-:W-:Y:S01]  /*1ee0*/  SHF.L.U32 R2, R15, 0x1f, RZ ;  /* 0x0000001f0f027819 */ /* 0x002fe200000006ff */
[----:B------:R-:W-:Y:S02]  /*1ef0*/  UIADD3 UR16, UPT, UPT, UR16, 0x8400, URZ ;  /* 0x0000840010107890 */ /* 0x000fe4000fffe0ff */
[----:B------:R-:W-:Y:S01]  /*1f00*/  UIADD3.X UR33, UPT, UPT, URZ, UR15, URZ, UP1, !UPT ;  /* 0x0000000fff217290 */ /* 0x000fe20008ffe4ff */
[----:B------:R4:W1:Y:S01]  /*1f10*/  SYNCS.PHASECHK.TRANS64.TRYWAIT P0, [UR8+0x40], R2 ;  /* 0x00004002ff0075a7 */ /* 0x0008620008001108 */
[----:B------:R-:W-:-:S02]  /*1f20*/  ULEA UR8, UR27, UR6, 0xd ;  /* 0x000000061b087291 */ /* 0x000fc4000f8e68ff */
[----:B------:R-:W-:Y:S02]  /*1f30*/  UIADD3.X UR31, UPT, UPT, URZ, UR15, URZ, UP0, !UPT ;  /* 0x0000000fff1f7290 */ /* 0x000fe400087fe4ff */
[----:B------:R-:W-:Y:S01]  /*1f40*/  UIADD3 UR8, UPT, UPT, UR8, 0x28400, URZ ;  /* 0x0002840008087890 */ /* 0x000fe2000fffe0ff */
[----:B------:R-:W-:Y:S01]  /*1f50*/  UMOV UR28, 0x0 ;  /* 0x00000000001c7882 */ /* 0x000fe20000000000 */
[----:B------:R-:W-:Y:S01]  /*1f60*/  UMOV UR29, 0x10000000 ;  /* 0x10000000001d7882 */ /* 0x000fe20000000000 */
[----:B------:R-:W-:Y:S01]  /*1f70*/  UMOV UR19, UR35 ;  /* 0x0000002300137c82 */ /* 0x000fe20008000000 */
[----:B------:R-:W-:Y:S01]  /*1f80*/  UMOV UR20, UR36 ;  /* 0x0000002400147c82 */ /* 0x000fe20008000000 */
[----:B------:R-:W-:Y:S01]  /*1f90*/  UMOV UR12, UR36 ;  /* 0x00000024000c7c82 */ /* 0x000fe20008000000 */
[----:B------:R-:W-:Y:S01]  /*1fa0*/  UMOV UR9, UR17 ;  /* 0x0000001100097c82 */ /* 0x000fe20008000000 */
[----:B------:R-:W-:Y:S01]  /*1fb0*/  UMOV UR10, UR18 ;  /* 0x00000012000a7c82 */ /* 0x000fe20008000000 */
[----:B------:R4:W-:Y:S01]  /*1fc0*/  UTMALDG.3D.2CTA [UR16], [UR32], desc[UR28] ;  /* 0x00001c10200075b4 */ /* 0x0009e20008211000 */
[----:B------:R-:W-:Y:S01]  /*1fd0*/  UIADD3 UR25, UPT, UPT, UR25, 0x1, URZ ;  /* 0x0000000119197890 */ /* 0x000fe2000fffe0ff */
[----:B------:R-:W-:-:S03]  /*1fe0*/  UMOV UR27, UR23 ;  /* 0x00000017001b7c82 */ /* 0x000fc60008000000 */
[----:B------:R-:W-:Y:S01]  /*1ff0*/  UISETP.NE.AND UP0, UPT, UR25, UR26, UPT ;  /* 0x0000001a1900728c */ /* 0x000fe2000bf05270 */
[----:B------:R4:W-:Y:S08]  /*2000*/  UTMALDG.3D.2CTA [UR8], [UR30], desc[UR28] ;  /* 0x00001c081e0075b4 */ /* 0x0009f00008211000 */
[----:B----4-:R-:W-:Y:S05]  /*2010*/  BRA.U UP0, `(.L_x_38) ;  /* 0xfffffffd00487547 */ /* 0x010fea000b83ffff */
.L_x_32:
[C---:B-1----:R-:W-:Y:S01]  /*2020*/  LEA R2, R14.reuse, UR6, 0x3 ;  /* 0x000000060e027c11 */ /* 0x042fe2000f8e18ff */
[----:B------:R-:W-:Y:S01]  /*2030*/  NOP ;  /* 0x0000000000007918 */ /* 0x000fe20000000000 */
[----:B--2---:R-:W-:Y:S02]  /*2040*/  SHF.L.U32 R3, R13, 0x1f, RZ ;  /* 0x0000001f0d037819 */ /* 0x004fe400000006ff */
[----:B------:R-:W-:Y:S02]  /*2050*/  LEA R4, R14, UR6, 0x4 ;  /* 0x000000060e047c11 */ /* 0x000fe4000f8e20ff */
[----:B------:R-:W1:Y:S02]  /*2060*/  SYNCS.PHASECHK.TRANS64.TRYWAIT P0, [R2+URZ+0xd0], R3 ;  /* 0x0000d003020075a7 */ /* 0x000e6400080011ff */
[----:B-1----:R-:W-:Y:S05]  /*2070*/  @!P0 BRA `(.L_x_39) ;  /* 0x00000088000c8947 */ /* 0x002fea0003800000 */
.L_x_140:
[----:B------:R-:W2:Y:S01]  /*2080*/  LDS.128 R4, [R4+0x160] ;  /* 0x0001600004047984 */ /* 0x000ea20000000c00 */
[----:B------:R-:W-:Y:S01]  /*2090*/  ISETP.GE.AND P0, PT, R66, 0x1, PT ;  /* 0x000000014200780c */ /* 0x000fe20003f06270 */
[----:B-1----:R-:W-:Y:S01]  /*20a0*/  VIADD R2, R2, 0xe0 ;  /* 0x000000e002027836 */ /* 0x002fe20000000000 */
[----:B------:R-:W-:Y:S01]  /*20b0*/  @!PT LDS RZ, [RZ] ;  /* 0x00000000fffff984 */ /* 0x000fe20000000800 */
[----:B------:R-:W-:Y:S01]  /*20c0*/  @!PT LDS RZ, [RZ] ;  /* 0x00000000fffff984 */ /* 0x000fe20000000800 */
[----:B------:R-:W-:Y:S01]  /*20d0*/  @!PT LDS RZ, [RZ] ;  /* 0x00000000fffff984 */ /* 0x000fe20000000800 */
[----:B------:R-:W-:Y:S01]  /*20e0*/  @!PT LDS RZ, [RZ] ;  /* 0x00000000fffff984 */ /* 0x000fe20000000800 */
[----:B------:R1:W-:Y:S06]  /*20f0*/  MEMBAR.ALL.CTA ;  /* 0x0000000000007992 */ /* 0x0003ec0000008000 */
[----:B-1----:R-:W1:Y:S01]  /*2100*/  FENCE.VIEW.ASYNC.S ;  /* 0x00000000000073c6 */ /* 0x002e620000000000 */
[----:B------:R-:W-:-:S04]  /*2110*/  PRMT R2, RZ, 0x654, R2 ;  /* 0x00000654ff027816 */ /* 0x000fc80000000002 */
[----:B-1----:R1:W-:Y:S01]  /*2120*/  SYNCS.ARRIVE.TRANS64.RED.A1T0 RZ, [R2+URZ], RZ ;  /* 0x000000ff02ff79a7 */ /* 0x0023e200081004ff */
[----:B--2---:R-:W-:-:S13]  /*2130*/  LOP3.LUT P2, RZ, R6, 0x1, RZ, 0xc0, !PT ;  /* 0x0000000106ff7812 */ /* 0x004fda000784c0ff */
[----:B------:R-:W-:Y:S01]  /*2140*/  @P2 SHF.R.U32.HI R3, RZ, 0x10, R5 ;  /* 0x00000010ff032819 */ /* 0x000fe20000011605 */
[----:B------:R-:W-:Y:S01]  /*2150*/  VOTEU.ANY UP0, P2 ;  /* 0x0000000000ff7886 */ /* 0x000fe20001000100 */
[----:B------:R-:W-:Y:S02]  /*2160*/  @P2 MOV R11, R4 ;  /* 0x00000004000b2202 */ /* 0x000fe40000000f00 */
[----:B------:R-:W-:Y:S02]  /*2170*/  @P2 R2UR.BROADCAST UR8, R3 ;  /* 0x00000000030822ca */ /* 0x000fe400008e0000 */
[----:B------:R-:W-:-:S11]  /*2180*/  @P2 LOP3.LUT R8, R5, 0xffff, RZ, 0xc0, !PT ;  /* 0x0000ffff05082812 */ /* 0x000fd600078ec0ff */
[----:B------:R-:W-:Y:S01]  /*2190*/  @UP0 UMOV UR36, UR8 ;  /* 0x0000000800240c82 */ /* 0x000fe20008000000 */
[----:B-1----:R-:W-:Y:S05]  /*21a0*/  @!P0 BRA `(.L_x_40) ;  /* 0x0000000000b88947 */ /* 0x002fea0003800000 */
[----:B------:R-:W3:Y:S01]  /*21b0*/  LDC.64 R4, c[0x0][0xb18] ;  /* 0x0002c600ff047b82 */ /* 0x000ee20000000a00 */
[----:B------:R-:W-:-:S07]  /*21c0*/  ISETP.NE.AND P3, PT, R66, 0x1, PT ;  /* 0x000000014200780c */ /* 0x000fce0003f65270 */
[----:B------:R-:W1:Y:S08]  /*21d0*/  LDC.64 R6, c[0x0][0xb10] ;  /* 0x0002c400ff067b82 */ /* 0x000e700000000a00 */
[----:B------:R-:W2:Y:S08]  /*21e0*/  LDC R18, c[0x0][0xb20] ;  /* 0x0002c800ff127b82 */ /* 0x000eb00000000800 */
[----:B------:R-:W4:Y:S01]  /*21f0*/  LDC R20, c[0x0][0xb0c] ;  /* 0x0002c300ff147b82 */ /* 0x000f220000000800 */
[----:B---3--:R-:W-:Y:S01]  /*2200*/  IMAD.HI.U32 R19, R0, R5, RZ ;  /* 0x0000000500137227 */ /* 0x008fe200078e00ff */
[----:B------:R-:W-:-:S03]  /*2210*/  ISETP.NE.AND P0, PT, R4, 0x1, PT ;  /* 0x000000010400780c */ /* 0x000fc60003f05270 */
[----:B------:R-:W-:-:S03]  /*2220*/  IMAD.HI.U32 R5, R8, R5, RZ ;  /* 0x0000000508057227 */ /* 0x000fc600078e00ff */
[----:B------:R-:W3:Y:S01]  /*2230*/  LDC.64 R2, c[0x0][0xb28] ;  /* 0x0002ca00ff027b82 */ /* 0x000ee20000000a00 */
[----:B-1----:R-:W-:-:S04]  /*2240*/  IMAD.HI.U32 R22, R9, R6, RZ ;  /* 0x0000000609167227 */ /* 0x002fc800078e00ff */
[----:B------:R-:W-:Y:S01]  /*2250*/  IMAD.HI.U32 R24, R11, R6, RZ ;  /* 0x000000060b187227 */ /* 0x000fe200078e00ff */
[----:B------:R-:W-:Y:S02]  /*2260*/  SHF.R.U32.HI R22, RZ, R7, R22 ;  /* 0x00000007ff167219 */ /* 0x000fe40000011616 */
[-C--:B--2---:R-:W-:Y:S02]  /*2270*/  SHF.R.U32.HI R19, RZ, R18.reuse, R19 ;  /* 0x00000012ff137219 */ /* 0x084fe40000011613 */
[----:B------:R-:W-:Y:S02]  /*2280*/  SHF.R.U32.HI R5, RZ, R18, R5 ;  /* 0x00000012ff057219 */ /* 0x000fe40000011605 */
[----:B------:R-:W-:Y:S02]  /*2290*/  SEL R19, R0, R19, !P0 ;  /* 0x0000001300137207 */ /* 0x000fe40004000000 */
[----:B------:R-:W-:Y:S02]  /*22a0*/  SHF.R.U32.HI R24, RZ, R7, R24 ;  /* 0x00000007ff187219 */ /* 0x000fe40000011618 */
[----:B----4-:R-:W-:-:S02]  /*22b0*/  ISETP.NE.AND P1, PT, R20, 0x1, PT ;  /* 0x000000011400780c */ /* 0x010fc40003f25270 */
[----:B------:R-:W-:Y:S02]  /*22c0*/  SEL R5, R8, R5, !P0 ;  /* 0x0000000508057207 */ /* 0x000fe40004000000 */
[----:B------:R-:W-:Y:S02]  /*22d0*/  SEL R21, R9, R22, !P1 ;  /* 0x0000001609157207 */ /* 0x000fe40004800000 */
[----:B------:R-:W-:Y:S01]  /*22e0*/  SEL R7, R11, R24, !P1 ;  /* 0x000000180b077207 */ /* 0x000fe20004800000 */
[----:B---3--:R-:W-:-:S04]  /*22f0*/  IMAD.HI.U32 R22, R19, R2, RZ ;  /* 0x0000000213167227 */ /* 0x008fc800078e00ff */
[----:B------:R-:W-:Y:S01]  /*2300*/  IMAD.HI.U32 R6, R21, R2, RZ ;  /* 0x0000000215067227 */ /* 0x000fe200078e00ff */
[----:B------:R-:W-:-:S04]  /*2310*/  @P3 SHF.R.U32.HI R19, RZ, R3, R22 ;  /* 0x00000003ff133219 */ /* 0x000fc80000011616 */
[----:B------:R-:W-:Y:S01]  /*2320*/  @P3 SHF.R.U32.HI R21, RZ, R3, R6 ;  /* 0x00000003ff153219 */ /* 0x000fe20000011606 */
[----:B------:R-:W-:-:S04]  /*2330*/  IMAD R19, R66, R19, RZ ;  /* 0x0000001342137224 */ /* 0x000fc800078e02ff */
[----:B------:R-:W-:Y:S01]  /*2340*/  IMAD R6, R66, R21, RZ ;  /* 0x0000001542067224 */ /* 0x000fe200078e02ff */
[C---:B------:R-:W-:Y:S02]  /*2350*/  ISETP.GE.AND P0, PT, R5.reuse, R19, PT ;  /* 0x000000130500720c */ /* 0x040fe40003f06270 */
[----:B------:R-:W-:Y:S02]  /*2360*/  IADD3 R19, PT, PT, -R5, RZ, RZ ;  /* 0x000000ff05137210 */ /* 0x000fe40007ffe1ff */
[----:B------:R-:W-:Y:S01]  /*2370*/  ISETP.GE.OR P0, PT, R7, R6, P0 ;  /* 0x000000060700720c */ /* 0x000fe20000706670 */
[----:B------:R-:W-:-:S04]  /*2380*/  IMAD.HI.U32 R6, R5, R2, RZ ;  /* 0x0000000205067227 */ /* 0x000fc800078e00ff */
[----:B------:R-:W-:Y:S01]  /*2390*/  IMAD R8, R4, R19, R8 ;  /* 0x0000001304087224 */ /* 0x000fe200078e0208 */
[----:B------:R-:W-:-:S04]  /*23a0*/  SHF.R.U32.HI R6, RZ, R3, R6 ;  /* 0x00000003ff067219 */ /* 0x000fc80000011606 */
[----:B------:R-:W-:-:S03]  /*23b0*/  SEL R6, R5, R6, !P3 ;  /* 0x0000000605067207 */ /* 0x000fc60005800000 */
[----:B------:R-:W-:-:S04]  /*23c0*/  @!P0 IMAD.HI.U32 R18, R7, R2, RZ ;  /* 0x0000000207128227 */ /* 0x000fc800078e00ff */
[----:B------:R-:W-:Y:S01]  /*23d0*/  IMAD.MOV R2, RZ, RZ, -R6 ;  /* 0x000000ffff027224 */ /* 0x000fe200078e0a06 */
[----:B------:R-:W-:-:S03]  /*23e0*/  @!P0 SHF.R.U32.HI R18, RZ, R3, R18 ;  /* 0x00000003ff128219 */ /* 0x000fc60000011612 */
[----:B------:R-:W-:Y:S01]  /*23f0*/  IMAD R2, R66, R2, R5 ;  /* 0x0000000242027224 */ /* 0x000fe200078e0205 */
        /* <DEDUP_REMOVED lines=9> */
.L_x_40:
[----:B------:R-:W1:Y:S02]  /*2490*/  LDCU UR8, c[0x0][0xb30] ;  /* 0x00016600ff0877ac */ /* 0x000e640008000800 */
[----:B-1----:R-:W-:-:S09]  /*24a0*/  UISETP.NE.AND UP0, UPT, UR8, 0x1, UPT ;  /* 0x000000010800788c */ /* 0x002fd2000bf05270 */
[----:B------:R-:W-:Y:S05]  /*24b0*/  BRA.U UP0, `(.L_x_41) ;  /* 0x0000000100407547 */ /* 0x000fea000b800000 */
[----:B------:R-:W1:Y:S08]  /*24c0*/  LDC.64 R4, c[0x0][0xb10] ;  /* 0x0002c400ff047b82 */ /* 0x000e700000000a00 */
[----:B------:R-:W2:Y:S08]  /*24d0*/  LDC.64 R2, c[0x0][0xb18] ;  /* 0x0002c600ff027b82 */ /* 0x000eb00000000a00 */
[----:B------:R-:W4:Y:S08]  /*24e0*/  LDC R6, c[0x0][0xb20] ;  /* 0x0002c800ff067b82 */ /* 0x000f300000000800 */
[----:B------:R-:W3:Y:S01]  /*24f0*/  LDC R18, c[0x0][0xb0c] ;  /* 0x0002c300ff127b82 */ /* 0x000ee20000000800 */
[----:B-1----:R-:W-:-:S05]  /*2500*/  IMAD.HI.U32 R4, R11, R4, RZ ;  /* 0x000000040b047227 */ /* 0x002fca00078e00ff */
[----:B------:R-:W-:Y:S01]  /*2510*/  SHF.R.U32.HI R4, RZ, R5, R4 ;  /* 0x00000005ff047219 */ /* 0x000fe20000011604 */
[----:B--2---:R-:W-:Y:S01]  /*2520*/  IMAD.HI.U32 R3, R8, R3, RZ ;  /* 0x0000000308037227 */ /* 0x004fe200078e00ff */
[----:B------:R-:W-:-:S04]  /*2530*/  ISETP.NE.AND P0, PT, R2, 0x1, PT ;  /* 0x000000010200780c */ /* 0x000fc80003f05270 */
[----:B----4-:R-:W-:-:S04]  /*2540*/  SHF.R.U32.HI R3, RZ, R6, R3 ;  /* 0x00000006ff037219 */ /* 0x010fc80000011603 */
[----:B------:R-:W-:Y:S02]  /*2550*/  SEL R3, R8, R3, !P0 ;  /* 0x0000000308037207 */ /* 0x000fe40004000000 */
[----:B---3--:R-:W-:-:S04]  /*2560*/  ISETP.NE.AND P1, PT, R18, 0x1, PT ;  /* 0x000000011200780c */ /* 0x008fc80003f25270 */
[----:B------:R-:W-:-:S05]  /*2570*/  SEL R4, R11, R4, !P1 ;  /* 0x000000040b047207 */ /* 0x000fca0004800000 */
[----:B------:R-:W-:Y:S02]  /*2580*/  IMAD.IADD R5, R3, 0x1, -R4 ;  /* 0x0000000103057824 */ /* 0x000fe400078e0a04 */
[----:B------:R-:W-:Y:S02]  /*2590*/  IMAD.IADD R3, R4, 0x1, -R3 ;  /* 0x0000000104037824 */ /* 0x000fe400078e0a03 */
[----:B------:R-:W-:Y:S02]  /*25a0*/  IMAD R11, R5, R18, R11 ;  /* 0x00000012050b7224 */ /* 0x000fe400078e020b */
[----:B------:R-:W-:-:S07]  /*25b0*/  IMAD R8, R3, R2, R8 ;  /* 0x0000000203087224 */ /* 0x000fce00078e0208 */
.L_x_41:
[----:B------:R-:W-:Y:S01]  /*25c0*/  VIADD R14, R14, 0x1 ;  /* 0x000000010e0e7836 */ /* 0x000fe20000000000 */
[----:B------:R-:W-:Y:S01]  /*25d0*/  UPLOP3.LUT UP5, UPT, UPT, UPT, UPT, 0x80, 0x8 ;  /* 0x000000000008789c */ /* 0x000fe20003faf070 */
[----:B------:R-:W-:Y:S02]  /*25e0*/  IMAD.IADD R113, R11, 0x1, R108 ;  /* 0x000000010b717824 */ /* 0x000fe400078e026c */
[----:B------:R-:W-:Y:S01]  /*25f0*/  IMAD.IADD R114, R8, 0x1, R109 ;  /* 0x0000000108727824 */ /* 0x000fe200078e026d */
[----:B------:R-:W-:-:S04]  /*2600*/  ISETP.NE.AND P0, PT, R14, 0x2, PT ;  /* 0x000000020e00780c */ /* 0x000fc80003f05270 */
[----:B------:R-:W-:Y:S02]  /*2610*/  SEL R2, RZ, 0x1, P0 ;  /* 0x00000001ff027807 */ /* 0x000fe40000000000 */
[----:B------:R-:W-:Y:S02]  /*2620*/  SEL R14, R14, RZ, P0 ;  /* 0x000000ff0e0e7207 */ /* 0x000fe40000000000 */
[----:B------:R-:W-:Y:S01]  /*2630*/  LOP3.LUT R13, R13, R2, RZ, 0x3c, !PT ;  /* 0x000000020d0d7212 */ /* 0x000fe200078e3cff */
[----:B------:R-:W-:Y:S06]  /*2640*/  @P2 BRA `(.L_x_42) ;  /* 0xfffffff000542947 */ /* 0x000fec000383ffff */
[----:B------:R-:W-:Y:S01]  /*2650*/  UIADD3 UR6, UPT, UPT, UR6, 0x40, URZ ;  /* 0x0000004006067890 */ /* 0x000fe2000fffe0ff */
[----:B------:R-:W-:-:S03]  /*2660*/  SHF.L.U32 R3, R15, 0x1f, RZ ;  /* 0x0000001f0f037819 */ /* 0x000fc600000006ff */
[----:B------:R-:W-:-:S09]  /*2670*/  ULEA UR4, UR23, UR6, 0x3 ;  /* 0x0000000617047291 */ /* 0x000fd2000f8e18ff */
[----:B------:R-:W1:Y:S02]  /*2680*/  SYNCS.PHASECHK.TRANS64.TRYWAIT P0, [UR4], R3 ;  /* 0x00000003ff0075a7 */ /* 0x000e640008001104 */
[----:B-1----:R-:W-:Y:S05]  /*2690*/  @!P0 BRA `(.L_x_43) ;  /* 0x0000008000988947 */ /* 0x002fea0003800000 */
.L_x_142:
[----:B------:R-:W-:-:S04]  /*26a0*/  UIADD3 UR5, UPT, UPT, UR23, 0x1, URZ ;  /* 0x0000000117057890 */ /* 0x000fc8000fffe0ff */
[----:B------:R-:W-:-:S04]  /*26b0*/  UISETP.NE.AND UP0, UPT, UR5, 0x8, UPT ;  /* 0x000000080500788c */ /* 0x000fc8000bf05270 */
[----:B------:R-:W-:Y:S02]  /*26c0*/  USEL UR7, URZ, 0x1, UP0 ;  /* 0x00000001ff077887 */ /* 0x000fe40008000000 */
[----:B------:R-:W-:-:S04]  /*26d0*/  USEL UR5, UR5, URZ, UP0 ;  /* 0x000000ff05057287 */ /* 0x000fc80008000000 */
[----:B------:R-:W-:Y:S01]  /*26e0*/  ULEA UR4, UR5, UR6, 0x3 ;  /* 0x0000000605047291 */ /* 0x000fe2000f8e18ff */
[----:B------:R-:W-:-:S04]  /*26f0*/  LOP3.LUT R2, R15, UR7, RZ, 0x3c, !PT ;  /* 0x000000070f027c12 */ /* 0x000fc8000f8e3cff */
[----:B-1----:R-:W-:-:S04]  /*2700*/  SHF.L.U32 R3, R2, 0x1f, RZ ;  /* 0x0000001f02037819 */ /* 0x002fc800000006ff */
[----:B------:R-:W1:Y:S02]  /*2710*/  SYNCS.PHASECHK.TRANS64.TRYWAIT P0, [UR4], R3 ;  /* 0x00000003ff0075a7 */ /* 0x000e640008001104 */
[----:B-1----:R-:W-:Y:S05]  /*2720*/  @!P0 BRA `(.L_x_44) ;  /* 0x00000080008c8947 */ /* 0x002fea0003800000 */
.L_x_144:
        /* <DEDUP_REMOVED lines=9> */
.L_x_146:
        /* <DEDUP_REMOVED lines=9> */
.L_x_148:
        /* <DEDUP_REMOVED lines=9> */
.L_x_150:
        /* <DEDUP_REMOVED lines=9> */
.L_x_152:
        /* <DEDUP_REMOVED lines=9> */
.L_x_154:
[----:B------:R-:W-:-:S04]  /*2a00*/  UIADD3 UR5, UPT, UPT, UR5, 0x1, URZ ;  /* 0x0000000105057890 */ /* 0x000fc8000fffe0ff */
[----:B------:R-:W-:-:S04]  /*2a10*/  UISETP.NE.AND UP0, UPT, UR5, 0x8, UPT ;  /* 0x000000080500788c */ /* 0x000fc8000bf05270 */
[----:B------:R-:W-:Y:S02]  /*2a20*/  USEL UR4, URZ, 0x1, UP0 ;  /* 0x00000001ff047887 */ /* 0x000fe40008000000 */
[----:B------:R-:W-:-:S04]  /*2a30*/  USEL UR5, UR5, URZ, UP0 ;  /* 0x000000ff05057287 */ /* 0x000fc80008000000 */
[----:B------:R-:W-:Y:S01]  /*2a40*/  ULEA UR5, UR5, UR6, 0x3 ;  /* 0x0000000605057291 */ /* 0x000fe2000f8e18ff */
[----:B-1----:R-:W-:-:S04]  /*2a50*/  LOP3.LUT R3, R2, UR4, RZ, 0x3c, !PT ;  /* 0x0000000402037c12 */ /* 0x002fc8000f8e3cff */
[----:B------:R-:W-:Y:S01]  /*2a60*/  SHF.L.U32 R3, R3, 0x1f, RZ ;  /* 0x0000001f03037819 */ /* 0x000fe200000006ff */
[----:B---3--:R-:W-:-:S07]  /*2a70*/  IMAD.U32 R0, RZ, RZ, UR5 ;  /* 0x00000005ff007e24 */ /* 0x008fce000f8e00ff */
.L_x_50:
[----:B-1----:R1:W2:Y:S02]  /*2a80*/  SYNCS.PHASECHK.TRANS64.TRYWAIT P0, [R0+URZ], R3 ;  /* 0x00000003000075a7 */ /* 0x0022a400080011ff */
[----:B--2---:R-:W-:Y:S05]  /*2a90*/  @!P0 NANOSLEEP.SYNCS 0x989680 ;  /* 0x009896800000895d */ /* 0x004fea0003900000 */
[----:B------:R-:W2:Y:S02]  /*2aa0*/  @!P0 SYNCS.PHASECHK.TRANS64 P0, [R0+URZ], R3 ;  /* 0x00000003000085a7 */ /* 0x000ea400080010ff */
[----:B--2---:R-:W-:Y:S05]  /*2ab0*/  @P0 EXIT ;  /* 0x000000000000094d */ /* 0x004fea0003800000 */
[----:B------:R-:W-:Y:S05]  /*2ac0*/  BRA `(.L_x_50) ;  /* 0xfffffffc00ec7947 */ /* 0x000fea000383ffff */
.L_x_22:
[----:B------:R-:W-:-:S04]  /*2ad0*/  UISETP.NE.AND UP1, UPT, UR37, URZ, UPT ;  /* 0x000000ff2500728c */ /* 0x000fc8000bf25270 */
[----:B------:R-:W-:-:S09]  /*2ae0*/  UISETP.NE.OR UP1, UPT, UR10, 0x1, UP1 ;  /* 0x000000010a00788c */ /* 0x000fd20008f25670 */
[----:B------:R-:W-:Y:S05]  /*2af0*/  BRA.U UP1, `(.L_x_51) ;  /* 0x00000005014c7547 */ /* 0x000fea000b800000 */
[----:B------:R-:W-:Y:S01]  /*2b00*/  HFMA2 R11, -RZ, RZ, 0, 0 ;  /* 0x00000000ff0b7431 */ /* 0x000fe200000001ff */
[----:B------:R-:W-:Y:S01]  /*2b10*/  ISETP.GE.U32.AND P2, PT, R10, 0x2, PT ;  /* 0x000000020a00780c */ /* 0x000fe20003f46070 */
[----:B------:R-:W-:Y:S01]  /*2b20*/  IMAD.MOV.U32 R12, RZ, RZ, 0x1 ;  /* 0x00000001ff0c7424 */ /* 0x000fe200078e00ff */
[----:B------:R-:W-:Y:S01]  /*2b30*/  CS2R R8, SRZ ;  /* 0x0000000000087805 */ /* 0x000fe2000001ff00 */
[----:B------:R-:W-:Y:S01]  /*2b40*/  IMAD.MOV.U32 R3, RZ, RZ, RZ ;  /* 0x000000ffff037224 */ /* 0x000fe200078e00ff */
[----:B------:R-:W-:Y:S01]  /*2b50*/  UMOV UR4, 0x400 ;  /* 0x0000040000047882 */ /* 0x000fe20000000000 */
[----:B------:R-:W-:Y:S01]  /*2b60*/  UMOV UR6, URZ ;  /* 0x000000ff00067c82 */ /* 0x000fe20008000000 */
[----:B------:R-:W-:-:S12]  /*2b70*/  ULEA UR37, UR37, UR4, 0x18 ;  /* 0x0000000425257291 */ /* 0x000fd8000f8ec0ff */
.L_x_55:
[----:B------:R-:W-:Y:S02]  /*2b80*/  LEA R0, R3, UR37, 0x3 ;  /* 0x0000002503007c11 */ /* 0x000fe4000f8e18ff */
[----:B------:R-:W-:-:S03]  /*2b90*/  SHF.L.U32 R5, R8, 0x1f, RZ ;  /* 0x0000001f08057819 */ /* 0x000fc600000006ff */
[----:B------:R-:W-:Y:S01]  /*2ba0*/  VIADD R4, R0, 0x140 ;  /* 0x0000014000047836 */ /* 0x000fe20000000000 */
[----:B------:R-:W1:Y:S02]  /*2bb0*/  SYNCS.PHASECHK.TRANS64.TRYWAIT P0, [R0+URZ+0x130], R5 ;  /* 0x00013005000075a7 */ /* 0x000e6400080011ff */
[----:B-1----:R-:W-:Y:S05]  /*2bc0*/  @!P0 BRA `(.L_x_52) ;  /* 0x0000007c00f48947 */ /* 0x002fea0003800000 */
.L_x_155:
[----:B------:R-:W-:Y:S01]  /*2bd0*/  ULEA UR5, UR6, UR37, 0x3 ;  /* 0x0000002506057291 */ /* 0x000fe2000f8e18ff */
[----:B------:R-:W-:Y:S01]  /*2be0*/  PRMT R4, RZ, 0x654, R4 ;  /* 0x00000654ff047816 */ /* 0x000fe20000000004 */
[----:B-1----:R-:W-:Y:S01]  /*2bf0*/  @!P2 IMAD.MOV.U32 R5, RZ, RZ, 0x10 ;  /* 0x00000010ff05a424 */ /* 0x002fe200078e00ff */
[----:B------:R-:W-:Y:S01]  /*2c00*/  SHF.L.U32 R7, R12, 0x1f, RZ ;  /* 0x0000001f0c077819 */ /* 0x000fe200000006ff */
[----:B------:R-:W-:Y:S01]  /*2c10*/  UIADD3 UR4, UPT, UPT, UR5, 0xd0, URZ ;  /* 0x000000d005047890 */ /* 0x000fe2000fffe0ff */
[----:B------:R1:W-:Y:S05]  /*2c20*/  SYNCS.ARRIVE.TRANS64.RED.A1T0 RZ, [R4+URZ], RZ ;  /* 0x000000ff04ff79a7 */ /* 0x0003ea00081004ff */
[----:B------:R-:W-:Y:S01]  /*2c30*/  IMAD.U32 R13, RZ, RZ, UR4 ;  /* 0x00000004ff0d7e24 */ /* 0x000fe2000f8e00ff */
[----:B------:R-:W2:Y:S04]  /*2c40*/  SYNCS.PHASECHK.TRANS64.TRYWAIT P0, [UR5+0xe0], R7 ;  /* 0x0000e007ff0075a7 */ /* 0x000ea80008001105 */
[----:B------:R-:W-:Y:S01]  /*2c50*/  PRMT R13, R10, 0x654, R13 ;  /* 0x000006540a0d7816 */ /* 0x000fe2000000000d */
[----:B-12---:R-:W-:Y:S06]  /*2c60*/  @!P0 BRA `(.L_x_53) ;  /* 0x0000007c00e08947 */ /* 0x006fec0003800000 */
.L_x_157:
[----:B------:R-:W-:Y:S01]  /*2c70*/  ULEA UR4, UR6, UR37, 0x4 ;  /* 0x0000002506047291 */ /* 0x000fe2000f8e20ff */
[----:B------:R-:W-:Y:S01]  /*2c80*/  SEL R2, R13, R2, !P2 ;  /* 0x000000020d027207 */ /* 0x000fe20005000000 */
[----:B------:R-:W-:Y:S01]  /*2c90*/  UIADD3 UR5, UPT, UPT, UR5, 0xd0, URZ ;  /* 0x000000d005057890 */ /* 0x000fe2000fffe0ff */
[----:B-1----:R-:W-:Y:S01]  /*2ca0*/  LEA R0, R11, UR37, 0x3 ;  /* 0x000000250b007c11 */ /* 0x002fe2000f8e18ff */
[----:B------:R-:W-:Y:S01]  /*2cb0*/  UIADD3 UR4, UPT, UPT, UR4, 0x160, URZ ;  /* 0x0000016004047890 */ /* 0x000fe2000fffe0ff */
[----:B------:R1:W-:Y:S01]  /*2cc0*/  @!P2 SYNCS.ARRIVE.TRANS64.RED RZ, [R2+URZ], R5 ;  /* 0x0000000502ffa9a7 */ /* 0x0003e200080004ff */
[----:B------:R-:W-:Y:S01]  /*2cd0*/  UIADD3 UR6, UPT, UPT, UR6, 0x1, URZ ;  /* 0x0000000106067890 */ /* 0x000fe2000fffe0ff */
[----:B------:R-:W-:-:S03]  /*2ce0*/  VIADD R3, R3, 0x1 ;  /* 0x0000000103037836 */ /* 0x000fc60000000000 */
[----:B------:R-:W-:Y:S02]  /*2cf0*/  UISETP.NE.AND UP0, UPT, UR6, 0x2, UPT ;  /* 0x000000020600788c */ /* 0x000fe4000bf05270 */
[----:B------:R-:W-:Y:S01]  /*2d00*/  ISETP.NE.AND P0, PT, R3, 0x2, PT ;  /* 0x000000020300780c */ /* 0x000fe20003f05270 */
[----:B------:R-:W-:Y:S06]  /*2d10*/  UGETNEXTWORKID.BROADCAST [UR4], [UR5] ;  /* 0x00000000040073ca */ /* 0x000fec0008000100 */
[----:B------:R-:W-:Y:S02]  /*2d20*/  USEL UR4, URZ, 0x1, UP0 ;  /* 0x00000001ff047887 */ /* 0x000fe40008000000 */
[----:B------:R-:W-:-:S04]  /*2d30*/  USEL UR6, UR6, URZ, UP0 ;  /* 0x000000ff06067287 */ /* 0x000fc80008000000 */
[----:B------:R-:W-:Y:S02]  /*2d40*/  LOP3.LUT R12, R12, UR4, RZ, 0x3c, !PT ;  /* 0x000000040c0c7c12 */ /* 0x000fe4000f8e3cff */
[----:B-1----:R-:W-:-:S04]  /*2d50*/  SHF.L.U32 R5, R9, 0x1f, RZ ;  /* 0x0000001f09057819 */ /* 0x002fc800000006ff */
[----:B------:R-:W1:Y:S02]  /*2d60*/  SYNCS.PHASECHK.TRANS64.TRYWAIT P1, [R0+URZ+0xd0], R5 ;  /* 0x0000d005000075a7 */ /* 0x000e6400080211ff */
[----:B-1----:R-:W-:Y:S05]  /*2d70*/  @!P1 BRA `(.L_x_54) ;  /* 0x0000007c00b49947 */ /* 0x002fea0003800000 */
.L_x_158:
[----:B------:R-:W-:Y:S01]  /*2d80*/  LEA R4, R11, UR37, 0x4 ;  /* 0x000000250b047c11 */ /* 0x000fe2000f8e20ff */
[----:B-1----:R-:W-:Y:S01]  /*2d90*/  VIADD R0, R0, 0xe0 ;  /* 0x000000e000007836 */ /* 0x002fe20000000000 */
[----:B------:R-:W-:Y:S01]  /*2da0*/  SEL R3, R3, RZ, P0 ;  /* 0x000000ff03037207 */ /* 0x000fe20000000000 */
[----:B------:R-:W-:-:S03]  /*2db0*/  VIADD R11, R11, 0x1 ;  /* 0x000000010b0b7836 */ /* 0x000fc60000000000 */
[----:B------:R-:W1:Y:S01]  /*2dc0*/  LDS.128 R4, [R4+0x160] ;  /* 0x0001600004047984 */ /* 0x000e620000000c00 */
[----:B------:R-:W-:Y:S02]  /*2dd0*/  PRMT R0, RZ, 0x654, R0 ;  /* 0x00000654ff007816 */ /* 0x000fe40000000000 */
[C---:B------:R-:W-:Y:S01]  /*2de0*/  ISETP.NE.AND P1, PT, R11.reuse, 0x2, PT ;  /* 0x000000020b00780c */ /* 0x040fe20003f25270 */
[----:B------:R-:W-:Y:S01]  /*2df0*/  @!PT LDS RZ, [RZ] ;  /* 0x00000000fffff984 */ /* 0x000fe20000000800 */
[----:B------:R-:W-:Y:S01]  /*2e00*/  @!PT LDS RZ, [RZ] ;  /* 0x00000000fffff984 */ /* 0x000fe20000000800 */
[----:B------:R-:W-:Y:S01]  /*2e10*/  @!PT LDS RZ, [RZ] ;  /* 0x00000000fffff984 */ /* 0x000fe20000000800 */
[----:B------:R-:W-:Y:S01]  /*2e20*/  @!PT LDS RZ, [RZ] ;  /* 0x00000000fffff984 */ /* 0x000fe20000000800 */
[----:B------:R2:W-:Y:S06]  /*2e30*/  MEMBAR.ALL.CTA ;  /* 0x0000000000007992 */ /* 0x0005ec0000008000 */
[----:B--2---:R-:W2:Y:S01]  /*2e40*/  FENCE.VIEW.ASYNC.S ;  /* 0x00000000000073c6 */ /* 0x004ea20000000000 */
[----:B------:R-:W-:Y:S01]  /*2e50*/  SEL R11, R11, RZ, P1 ;  /* 0x000000ff0b0b7207 */ /* 0x000fe20000800000 */
[----:B--2---:R2:W-:Y:S01]  /*2e60*/  SYNCS.ARRIVE.TRANS64.RED.A1T0 RZ, [R0+URZ], RZ ;  /* 0x000000ff00ff79a7 */ /* 0x0045e200081004ff */
[----:B-1----:R-:W-:-:S02]  /*2e70*/  LOP3.LUT P3, RZ, R6, 0x1, RZ, 0xc0, !PT ;  /* 0x0000000106ff7812 */ /* 0x002fc4000786c0ff */
[----:B------:R-:W-:-:S04]  /*2e80*/  SEL R5, RZ, 0x1, P0 ;  /* 0x00000001ff057807 */ /* 0x000fc80000000000 */
[----:B------:R-:W-:Y:S02]  /*2e90*/  LOP3.LUT R8, R8, R5, RZ, 0x3c, !PT ;  /* 0x0000000508087212 */ /* 0x000fe400078e3cff */
[----:B--2---:R-:W-:-:S04]  /*2ea0*/  SEL R0, RZ, 0x1, P1 ;  /* 0x00000001ff007807 */ /* 0x004fc80000800000 */
[----:B------:R-:W-:Y:S01]  /*2eb0*/  LOP3.LUT R9, R9, R0, RZ, 0x3c, !PT ;  /* 0x0000000009097212 */ /* 0x000fe200078e3cff */
[----:B------:R-:W-:Y:S06]  /*2ec0*/  @P3 BRA `(.L_x_55) ;  /* 0xfffffffc002c3947 */ /* 0x000fec000383ffff */
[----:B------:R-:W-:Y:S01]  /*2ed0*/  ULEA UR5, UR6, UR37, 0x3 ;  /* 0x0000002506057291 */ /* 0x000fe2000f8e18ff */
[----:B------:R-:W-:-:S08]  /*2ee0*/  SHF.L.U32 R3, R12, 0x1f, RZ ;  /* 0x0000001f0c037819 */ /* 0x000fd000000006ff */
[----:B------:R-:W1:Y:S02]  /*2ef0*/  SYNCS.PHASECHK.TRANS64 P0, [UR5+0xe0], R3 ;  /* 0x0000e003ff0075a7 */ /* 0x000e640008001005 */
[----:B-1----:R-:W-:Y:S05]  /*2f00*/  @P0 BRA `(.L_x_56) ;  /* 0x0000000000080947 */ /* 0x002fea0003800000 */
[----:B------:R-:W1:Y:S02]  /*2f10*/  SYNCS.PHASECHK.TRANS64.TRYWAIT P0, [UR5+0xe0], R3 ;  /* 0x0000e003ff0075a7 */ /* 0x000e640008001105 */
[----:B-1----:R-:W-:Y:S05]  /*2f20*/  @!P0 BRA `(.L_x_57) ;  /* 0x0000007c005c8947 */ /* 0x002fea0003800000 */
.L_x_56:
[----:B------:R-:W-:-:S04]  /*2f30*/  UIADD3 UR4, UPT, UPT, UR6, 0x1, URZ ;  /* 0x0000000106047890 */ /* 0x000fc8000fffe0ff */
[----:B------:R-:W-:-:S04]  /*2f40*/  UISETP.NE.AND UP0, UPT, UR4, 0x2, UPT ;  /* 0x000000020400788c */ /* 0x000fc8000bf05270 */
[----:B------:R-:W-:Y:S02]  /*2f50*/  USEL UR7, URZ, 0x1, UP0 ;  /* 0x00000001ff077887 */ /* 0x000fe40008000000 */
[----:B------:R-:W-:-:S04]  /*2f60*/  USEL UR4, UR4, URZ, UP0 ;  /* 0x000000ff04047287 */ /* 0x000fc80008000000 */
[----:B------:R-:W-:Y:S01]  /*2f70*/  ULEA UR4, UR4, UR37, 0x3 ;  /* 0x0000002504047291 */ /* 0x000fe2000f8e18ff */
[----:B-1----:R-:W-:-:S04]  /*2f80*/  LOP3.LUT R3, R12, UR7, RZ, 0x3c, !PT ;  /* 0x000000070c037c12 */ /* 0x002fc8000f8e3cff */
[----:B------:R-:W-:-:S04]  /*2f90*/  SHF.L.U32 R0, R3, 0x1f, RZ ;  /* 0x0000001f03007819 */ /* 0x000fc800000006ff */
[----:B------:R-:W1:Y:S02]  /*2fa0*/  SYNCS.PHASECHK.TRANS64 P0, [UR4+0xe0], R0 ;  /* 0x0000e000ff0075a7 */ /* 0x000e640008001004 */
[----:B-1----:R-:W-:Y:S05]  /*2fb0*/  @P0 EXIT ;  /* 0x000000000000094d */ /* 0x002fea0003800000 */
[----:B------:R-:W-:Y:S02]  /*2fc0*/  SHF.L.U32 R3, R3, 0x1f, RZ ;  /* 0x0000001f03037819 */ /* 0x000fe400000006ff */
[----:B------:R-:W-:-:S07]  /*2fd0*/  MOV R0, UR4 ;  /* 0x0000000400007c02 */ /* 0x000fce0008000f00 */
.L_x_58:
[----:B-1----:R1:W2:Y:S02]  /*2fe0*/  SYNCS.PHASECHK.TRANS64.TRYWAIT P0, [R0+URZ+0xe0], R3 ;  /* 0x0000e003000075a7 */ /* 0x0022a400080011ff */
[----:B--2---:R-:W-:Y:S05]  /*2ff0*/  @!P0 NANOSLEEP.SYNCS 0x989680 ;  /* 0x009896800000895d */ /* 0x004fea0003900000 */
[----:B------:R-:W2:Y:S02]  /*3000*/  @!P0 SYNCS.PHASECHK.TRANS64 P0, [R0+URZ+0xe0], R3 ;  /* 0x0000e003000085a7 */ /* 0x000ea400080010ff */
[----:B--2---:R-:W-:Y:S05]  /*3010*/  @P0 EXIT ;  /* 0x000000000000094d */ /* 0x004fea0003800000 */
[----:B------:R-:W-:Y:S05]  /*3020*/  BRA `(.L_x_58) ;  /* 0xfffffffc00ec7947 */ /* 0x000fea000383ffff */
.L_x_51:
[----:B------:R-:W-:Y:S05]  /*3030*/  BRA.U UP4, `(.L_x_59) ;  /* 0x0000001104d87547 */ /* 0x000fea000b800000 */
[----:B------:R-:W-:Y:S01]  /*3040*/  UMOV UR6, 0x40 ;  /* 0x0000004000067882 */ /* 0x000fe20000000000 */
[----:B------:R-:W-:Y:S01]  /*3050*/  NOP ;  /* 0x0000000000007918 */ /* 0x000fe20000000000 */
[----:B------:R-:W-:Y:S01]  /*3060*/  ULEA UR6, UR37, UR6, 0x18 ;  /* 0x0000000625067291 */ /* 0x000fe2000f8ec0ff */
[----:B------:R-:W-:Y:S02]  /*3070*/  UMOV UR7, 0x400 ;  /* 0x0000040000077882 */ /* 0x000fe40000000000 */
[----:B------:R-:W-:-:S06]  /*3080*/  ULEA UR37, UR37, UR7, 0x18 ;  /* 0x0000000725257291 */ /* 0x000fcc000f8ec0ff */
[----:B------:R-:W1:Y:S02]  /*3090*/  LDS.U8 R2, [UR6+0x1c] ;  /* 0x00001c06ff027984 */ /* 0x000e640008000000 */
[----:B-1----:R-:W-:-:S13]  /*30a0*/  ISETP.NE.AND P0, PT, R2, RZ, PT ;  /* 0x000000ff0200720c */ /* 0x002fda0003f05270 */
[----:B------:R-:W-:Y:S05]  /*30b0*/  @P0 BRA `(.L_x_60) ;  /* 0x0000000400080947 */ /* 0x000fea0003800000 */
[----:B------:R-:W-:Y:S02]  /*30c0*/  UISETP.NE.U32.AND UP0, UPT, UR5, 0x1, UPT ;  /* 0x000000010500788c */ /* 0x000fe4000bf05070 */
[----:B------:R-:W-:-:S07]  /*30d0*/  UIADD3 UR8, UPT, UPT, UR6, 0x8, URZ ;  /* 0x0000000806087890 */ /* 0x000fce000fffe0ff */
[----:B------:R-:W-:Y:S05]  /*30e0*/  BRA.U !UP0, `(.L_x_61) ;  /* 0x00000001089c7547 */ /* 0x000fea000b800000 */
[----:B------:R-:W-:Y:S01]  /*30f0*/  ELECT P0, URZ, PT ;  /* 0x0000000000ff782f */ /* 0x000fe20003800000 */
[----:B------:R-:W-:-:S12]  /*3100*/  BSSY B0, `(.L_x_61) ;  /* 0x0000025000007945 */ /* 0x000fd80003800000 */
[----:B------:R-:W-:Y:S05]  /*3110*/  @!P0 BRA `(.L_x_62) ;  /* 0x00000000008c8947 */ /* 0x000fea0003800000 */
[----:B------:R-:W-:-:S05]  /*3120*/  UMOV UR7, 0x10 ;  /* 0x0000001000077882 */ /* 0x000fca0000000000 */
[----:B------:R-:W-:Y:S04]  /*3130*/  DEPBAR.LE SB1, 0x36 ;  /* 0x00009d800000791a */ /* 0x000fe80000000000 */
[----:B------:R-:W1:Y:S02]  /*3140*/  UTCATOMSWS.2CTA.FIND_AND_SET.ALIGN UP1, UR7, UR7 ;  /* 0x00000007000775e3 */ /* 0x000e640008220800 */
[----:B-1----:R-:W-:Y:S01]  /*3150*/  MOV R11, UR7 ;  /* 0x00000007000b7c02 */ /* 0x002fe20008000f00 */
[----:B------:R-:W-:Y:S06]  /*3160*/  BRA.U UP1, `(.L_x_63) ;  /* 0x0000000101187547 */ /* 0x000fec000b800000 */
.L_x_64:
[----:B------:R-:W-:Y:S05]  /*3170*/  NANOSLEEP 0x64 ;  /* 0x000000640000795d */ /* 0x000fea0003800000 */
[----:B------:R-:W-:-:S05]  /*3180*/  UMOV UR7, 0x10 ;  /* 0x0000001000077882 */ /* 0x000fca0000000000 */
[----:B------:R-:W-:Y:S04]  /*3190*/  DEPBAR.LE SB1, 0x36 ;  /* 0x00009d800000791a */ /* 0x000fe80000000000 */
[----:B------:R-:W1:Y:S02]  /*31a0*/  UTCATOMSWS.2CTA.FIND_AND_SET.ALIGN UP1, UR7, UR7 ;  /* 0x00000007000775e3 */ /* 0x000e640008220800 */
[----:B-1----:R-:W-:Y:S01]  /*31b0*/  MOV R11, UR7 ;  /* 0x00000007000b7c02 */ /* 0x002fe20008000f00 */
[----:B------:R-:W-:Y:S05]  /*31c0*/  BRA.U !UP1, `(.L_x_64) ;  /* 0xfffffffd09e87547 */ /* 0x000fea000b83ffff */
.L_x_63:
[----:B------:R-:W1:Y:S01]  /*31d0*/  LDS R5, [UR6+0x10] ;  /* 0x00001006ff057984 */ /* 0x000e620008000800 */
[----:B------:R-:W-:Y:S01]  /*31e0*/  IMAD.U32 R3, RZ, RZ, UR37 ;  /* 0x00000025ff037e24 */ /* 0x000fe2000f8e00ff */
[----:B------:R-:W-:-:S03]  /*31f0*/  MOV R2, UR4 ;  /* 0x0000000400027c02 */ /* 0x000fc60008000f00 */
[----:B------:R-:W-:Y:S01]  /*3200*/  VIADD R3, R3, 0x180 ;  /* 0x0000018003037836 */ /* 0x000fe20000000000 */
[----:B-1----:R-:W-:-:S04]  /*3210*/  SHF.L.U32 R5, R5, 0x1f, RZ ;  /* 0x0000001f05057819 */ /* 0x002fc800000006ff */
[----:B------:R-:W1:Y:S02]  /*3220*/  SYNCS.PHASECHK.TRANS64.TRYWAIT P0, [UR6+0x8], R5 ;  /* 0x00000805ff0075a7 */ /* 0x000e640008001106 */
[----:B-1----:R-:W-:Y:S05]  /*3230*/  @P0 BRA `(.L_x_65) ;  /* 0x0000000000080947 */ /* 0x002fea0003800000 */
[----:B------:R-:W1:Y:S02]  /*3240*/  SYNCS.PHASECHK.TRANS64.TRYWAIT P0, [UR6+0x8], R5 ;  /* 0x00000805ff0075a7 */ /* 0x000e640008001106 */
[----:B-1----:R-:W-:Y:S05]  /*3250*/  @!P0 BRA `(.L_x_66) ;  /* 0x0000007800a88947 */ /* 0x002fea0003800000 */
.L_x_65:
[----:B-1----:R-:W-:Y:S01]  /*3260*/  HFMA2 R4, -RZ, RZ, 0, 5.9604644775390625e-08 ;  /* 0x00000001ff047431 */ /* 0x002fe200000001ff */
[----:B------:R-:W-:Y:S01]  /*3270*/  UPRMT UR7, UR4, 0x654, UR8 ;  /* 0x0000065404077896 */ /* 0x000fe20008000008 */
[----:B------:R-:W-:Y:S01]  /*3280*/  IMAD.MOV.U32 R6, RZ, RZ, 0xffff ;  /* 0x0000ffffff067424 */ /* 0x000fe200078e00ff */
[----:B------:R-:W-:Y:S01]  /*3290*/  PRMT R2, R2, 0x654, R3 ;  /* 0x0000065402027816 */ /* 0x000fe20000000003 */
[----:B------:R-:W-:Y:S02]  /*32a0*/  IMAD.MOV.U32 R5, RZ, RZ, 0x4 ;  /* 0x00000004ff057424 */ /* 0x000fe400078e00ff */
[----:B------:R-:W-:Y:S01]  /*32b0*/  IMAD.SHL.U32 R9, R11, 0x20, RZ ;  /* 0x000000200b097824 */ /* 0x000fe200078e00ff */
[----:B------:R-:W-:Y:S02]  /*32c0*/  MOV R3, UR7 ;  /* 0x0000000700037c02 */ /* 0x000fe40008000f00 */
[-C--:B------:R-:W-:Y:S01]  /*32d0*/  SHF.L.U32 R7, R6, R11.reuse, RZ ;  /* 0x0000000b06077219 */ /* 0x080fe200000006ff */
[----:B------:R1:W-:Y:S01]  /*32e0*/  SYNCS.ARRIVE.TRANS64.RED RZ, [UR7], R5 ;  /* 0x00000005ffff79a7 */ /* 0x0003e20008000407 */
[----:B------:R-:W-:Y:S01]  /*32f0*/  SHF.L.U32 R6, R4, R11, RZ ;  /* 0x0000000b04067219 */ /* 0x000fe200000006ff */
[----:B------:R1:W-:Y:S04]  /*3300*/  STS [UR37+0x180], R9 ;  /* 0x00018009ff007988 */ /* 0x0003e80008000825 */
[----:B------:R1:W-:Y:S04]  /*3310*/  STAS [R2.64], R11 ;  /* 0x0000000b02007dbd */ /* 0x0003e8000c0008ff */
[----:B------:R1:W-:Y:S04]  /*3320*/  ATOMS.OR RZ, [UR6+0x14], R7 ;  /* 0x00001407ffff798c */ /* 0x0003e8000b000006 */
[----:B------:R1:W-:Y:S04]  /*3330*/  ATOMS.OR RZ, [UR6+0x18], R6 ;  /* 0x00001806ffff798c */ /* 0x0003e8000b000006 */
[----:B------:R1:W-:Y:S02]  /*3340*/  ATOMS.XOR RZ, [UR6+0x10], R4 ;  /* 0x00001004ffff798c */ /* 0x0003e4000b800006 */
.L_x_62:
[----:B------:R-:W-:Y:S05]  /*3350*/  BSYNC B0 ;  /* 0x0000000000007941 */ /* 0x000fea0003800000 */
.L_x_61:
[----:B------:R-:W-:Y:S05]  /*3360*/  BRA.U UP0, `(.L_x_67) ;  /* 0x00000001006c7547 */ /* 0x000fea000b800000 */
[----:B------:R-:W-:-:S03]  /*3370*/  UMOV UR7, 0xffffffff ;  /* 0xffffffff00077882 */ /* 0x000fc60000000000 */
[----:B------:R-:W-:Y:S05]  /*3380*/  BRA.DIV UR7, `(.L_x_68) ;  /* 0x0000007a07747947 */ /* 0x000fea000b800000 */
[----:B------:R-:W-:-:S13]  /*3390*/  ELECT P6, URZ, PT ;  /* 0x0000000000ff782f */ /* 0x000fda00038c0000 */
.L_x_162:
[----:B------:R-:W-:Y:S05]  /*33a0*/  @!P6 BRA `(.L_x_67) ;  /* 0x00000000005ce947 */ /* 0x000fea0003800000 */
[----:B-1----:R-:W1:Y:S02]  /*33b0*/  LDS R3, [UR6+0x10] ;  /* 0x00001006ff037984 */ /* 0x002e640008000800 */
[----:B-1----:R-:W-:-:S04]  /*33c0*/  SHF.L.U32 R3, R3, 0x1f, RZ ;  /* 0x0000001f03037819 */ /* 0x002fc800000006ff */
[----:B------:R-:W1:Y:S02]  /*33d0*/  SYNCS.PHASECHK.TRANS64.TRYWAIT P0, [UR6+0x8], R3 ;  /* 0x00000803ff0075a7 */ /* 0x000e640008001106 */
[----:B-1----:R-:W-:Y:S05]  /*33e0*/  @P0 BRA `(.L_x_69) ;  /* 0x0000000000080947 */ /* 0x002fea0003800000 */
[----:B------:R-:W1:Y:S02]  /*33f0*/  SYNCS.PHASECHK.TRANS64.TRYWAIT P0, [UR6+0x8], R3 ;  /* 0x00000803ff0075a7 */ /* 0x000e640008001106 */
[----:B-1----:R-:W-:Y:S05]  /*3400*/  @!P0 BRA `(.L_x_70) ;  /* 0x0000007800748947 */ /* 0x002fea0003800000 */
.L_x_69:
[----:B------:R-:W2:Y:S01]  /*3410*/  LDS R5, [UR37+0x180] ;  /* 0x00018025ff057984 */ /* 0x000ea20008000800 */
[----:B-1----:R-:W-:Y:S02]  /*3420*/  HFMA2 R2, -RZ, RZ, 0, 5.9604644775390625e-08 ;  /* 0x00000001ff027431 */ /* 0x002fe400000001ff */
[----:B------:R-:W-:Y:S01]  /*3430*/  IMAD.MOV.U32 R3, RZ, RZ, 0xffff ;  /* 0x0000ffffff037424 */ /* 0x000fe200078e00ff */
[----:B------:R-:W-:Y:S01]  /*3440*/  UPRMT UR7, UR4, 0x654, UR8 ;  /* 0x0000065404077896 */ /* 0x000fe20008000008 */
[----:B--2---:R-:W-:-:S03]  /*3450*/  IMAD.SHL.U32 R4, R5, 0x20, RZ ;  /* 0x0000002005047824 */ /* 0x004fc600078e00ff */
[-C--:B------:R-:W-:Y:S02]  /*3460*/  SHF.L.U32 R3, R3, R5.reuse, RZ ;  /* 0x0000000503037219 */ /* 0x080fe400000006ff */
[----:B------:R-:W-:Y:S01]  /*3470*/  SHF.L.U32 R5, R2, R5, RZ ;  /* 0x0000000502057219 */ /* 0x000fe200000006ff */
[----:B------:R2:W-:Y:S04]  /*3480*/  STS [UR37+0x180], R4 ;  /* 0x00018004ff007988 */ /* 0x0005e80008000825 */
[----:B------:R2:W-:Y:S04]  /*3490*/  ATOMS.OR RZ, [UR6+0x14], R3 ;  /* 0x00001403ffff798c */ /* 0x0005e8000b000006 */
[----:B------:R2:W-:Y:S01]  /*34a0*/  ATOMS.OR RZ, [UR6+0x18], R5 ;  /* 0x00001805ffff798c */ /* 0x0005e2000b000006 */
[----:B------:R-:W-:Y:S03]  /*34b0*/  SYNCS.ARRIVE.TRANS64.RED.A1T0 RZ, [UR7], RZ ;  /* 0x000000ffffff79a7 */ /* 0x000fe60008100407 */
[----:B------:R2:W-:Y:S01]  /*34c0*/  ATOMS.XOR RZ, [UR6+0x10], R2 ;  /* 0x00001002ffff798c */ /* 0x0005e2000b800006 */
[----:B------:R-:W-:Y:S05]  /*34d0*/  BRA `(.L_x_67) ;  /* 0x0000000000107947 */ /* 0x000fea0003800000 */
.L_x_60:
[----:B------:R-:W-:-:S05]  /*34e0*/  MOV R2, 0xffffffff ;  /* 0xffffffff00027802 */ /* 0x000fca0000000f00 */
[----:B------:R1:W-:Y:S02]  /*34f0*/  STS [UR37+0x180], R2 ;  /* 0x00018002ff007988 */ /* 0x0003e40008000825 */
[----:B-1----:R-:W-:Y:S02]  /*3500*/  MOV R2, 0x3520 ;  /* 0x0000352000027802 */ /* 0x002fe40000000f00 */
[----:B-----5:R-:W-:Y:S05]  /*3510*/  CALL.REL.NOINC `($__internal_1_$__cuda_sm10x_tcgen05_guardrail_trap_phase_invalid_during_alloc) ;  /* 0x0000008000087944 */ /* 0x020fea0003c00000 */
.L_x_67:
[----:B------:R-:W-:Y:S05]  /*3520*/  WARPSYNC.ALL ;  /* 0x0000000000007948 */ /* 0x000fea0003800000 */
[----:B------:R-:W3:Y:S01]  /*3530*/  S2UR UR7, SR_CgaCtaId ;  /* 0x00000000000779c3 */ /* 0x000ee20000008800 */
[----:B------:R-:W-:Y:S01]  /*3540*/  UMOV UR6, 0x400 ;  /* 0x0000040000067882 */ /* 0x000fe20000000000 */
[----:B------:R-:W-:-:S06]  /*3550*/  NOP ;  /* 0x0000000000007918 */ /* 0x000fcc0000000000 */
[----:B------:R-:W-:Y:S06]  /*3560*/  BAR.ARV 0x6, 0xa0 ;  /* 0x0182800000007b1d */ /* 0x000fec0000002000 */
[----:B------:R-:W4:Y:S01]  /*3570*/  LDCU UR8, c[0x0][0x38c] ;  /* 0x00007180ff0877ac */ /* 0x000f220008000800 */
[----:B------:R-:W-:Y:S01]  /*3580*/  LOP3.LUT R0, R0, 0xffff, RZ, 0xc0, !PT ;  /* 0x0000ffff00007812 */ /* 0x000fe200078ec0ff */
[----:B------:R-:W-:Y:S01]  /*3590*/  IMAD.MOV.U32 R10, RZ, RZ, 0x1 ;  /* 0x00000001ff0a7424 */ /* 0x000fe200078e00ff */
[----:B------:R-:W-:Y:S01]  /*35a0*/  LOP3.LUT R8, R8, 0xffff, RZ, 0xc0, !PT ;  /* 0x0000ffff08087812 */ /* 0x000fe200078ec0ff */
[----:B------:R-:W-:Y:S01]  /*35b0*/  UMOV UR19, URZ ;  /* 0x000000ff00137c82 */ /* 0x000fe20008000000 */
[----:B------:R-:W-:Y:S01]  /*35c0*/  R2UR UR11, R0 ;  /* 0x00000000000b72ca */ /* 0x000fe200000e0000 */
[----:B------:R-:W-:Y:S01]  /*35d0*/  UMOV UR18, URZ ;  /* 0x000000ff00127c82 */ /* 0x000fe20008000000 */
[----:B------:R-:W-:-:S02]  /*35e0*/  R2UR UR12, R8 ;  /* 0x00000000080c72ca */ /* 0x000fc400000e0000 */
[----:B-1----:R-:W-:Y:S01]  /*35f0*/  CS2R R8, SRZ ;  /* 0x0000000000087805 */ /* 0x002fe2000001ff00 */
[----:B------:R-:W-:Y:S01]  /*3600*/  UMOV UR17, URZ ;  /* 0x000000ff00117c82 */ /* 0x000fe20008000000 */
[----:B---3--:R-:W-:Y:S02]  /*3610*/  ULEA UR7, UR7, UR6, 0x18 ;  /* 0x0000000607077291 */ /* 0x008fe4000f8ec0ff */
[----:B------:R-:W-:Y:S02]  /*3620*/  UISETP.NE.AND UP2, UPT, UR5, URZ, UPT ;  /* 0x000000ff0500728c */ /* 0x000fe4000bf45270 */
[----:B------:R-:W-:Y:S02]  /*3630*/  UIADD3 UR13, UPT, UPT, UR7, 0x8400, URZ ;  /* 0x00008400070d7890 */ /* 0x000fe4000fffe0ff */
[----:B------:R-:W-:Y:S02]  /*3640*/  UIADD3 UR14, UPT, UPT, UR7, 0x28400, URZ ;  /* 0x00028400070e7890 */ /* 0x000fe4000fffe0ff */
[----:B----4-:R-:W-:Y:S01]  /*3650*/  UIADD3 UR8, UPT, UPT, UR8, 0x3f, URZ ;  /* 0x0000003f08087890 */ /* 0x010fe2000fffe0ff */
[----:B--2---:R-:W1:Y:S01]  /*3660*/  LDS R2, [UR7+0x180] ;  /* 0x00018007ff027984 */ /* 0x004e620008000800 */
[----:B------:R-:W-:-:S02]  /*3670*/  USHF.R.U32.HI UR13, URZ, 0x4, UR13 ;  /* 0x00000004ff0d7899 */ /* 0x000fc4000801160d */
[----:B------:R-:W-:Y:S02]  /*3680*/  USHF.R.S32.HI UR6, URZ, 0x1f, UR8 ;  /* 0x0000001fff067899 */ /* 0x000fe40008011408 */
[----:B------:R-:W-:Y:S02]  /*3690*/  USHF.R.U32.HI UR14, URZ, 0x4, UR14 ;  /* 0x00000004ff0e7899 */ /* 0x000fe4000801160e */
[----:B------:R-:W-:Y:S02]  /*36a0*/  ULEA.HI UR6, UR6, UR8, URZ, 0x6 ;  /* 0x0000000806067291 */ /* 0x000fe4000f8f30ff */
[----:B------:R-:W-:Y:S02]  /*36b0*/  ULOP3.LUT UR13, UR13, 0x3fff, URZ, 0xc0, !UPT ;  /* 0x00003fff0d0d7892 */ /* 0x000fe4000f8ec0ff */
[----:B------:R-:W-:Y:S02]  /*36c0*/  USHF.R.S32.HI UR6, URZ, 0x6, UR6 ;  /* 0x00000006ff067899 */ /* 0x000fe40008011406 */
[----:B------:R-:W-:-:S02]  /*36d0*/  ULOP3.LUT UR14, UR14, 0x3fff, URZ, 0xc0, !UPT ;  /* 0x00003fff0e0e7892 */ /* 0x000fc4000f8ec0ff */
[----:B------:R-:W-:Y:S01]  /*36e0*/  UISETP.LT.AND UP0, UPT, UR6, 0x1, UPT ;  /* 0x000000010600788c */ /* 0x000fe2000bf01270 */
[----:B------:R-:W-:Y:S01]  /*36f0*/  UMOV UR28, 0x0 ;  /* 0x00000000001c7882 */ /* 0x000fe20000000000 */
[----:B------:R-:W-:Y:S01]  /*3700*/  UMOV UR29, 0x10200490 ;  /* 0x10200490001d7882 */ /* 0x000fe20000000000 */
[----:B------:R-:W-:Y:S02]  /*3710*/  ULOP3.LUT UR13, UR13, 0x10000, URZ, 0xfc, !UPT ;  /* 0x000100000d0d7892 */ /* 0x000fe4000f8efcff */
[----:B------:R-:W-:Y:S02]  /*3720*/  ULOP3.LUT UR14, UR14, 0x10000, URZ, 0xfc, !UPT ;  /* 0x000100000e0e7892 */ /* 0x000fe4000f8efcff */
[----:B------:R-:W-:Y:S01]  /*3730*/  USEL UR20, UR6, 0x1, !UP0 ;  /* 0x0000000106147887 */ /* 0x000fe2000c000000 */
[----:B------:R-:W-:Y:S01]  /*3740*/  UMOV UR26, 0x0 ;  /* 0x00000000001a7882 */ /* 0x000fe20000000000 */
[----:B------:R-:W-:Y:S01]  /*3750*/  UMOV UR27, 0x10200490 ;  /* 0x10200490001b7882 */ /* 0x000fe20000000000 */
[----:B------:R-:W-:Y:S01]  /*3760*/  UMOV UR24, 0x0 ;  /* 0x0000000000187882 */ /* 0x000fe20000000000 */
[----:B------:R-:W-:Y:S01]  /*3770*/  UMOV UR25, 0x10200490 ;  /* 0x1020049000197882 */ /* 0x000fe20000000000 */
[----:B------:R-:W-:Y:S01]  /*3780*/  UMOV UR22, 0x0 ;  /* 0x0000000000167882 */ /* 0x000fe20000000000 */
[----:B------:R-:W-:Y:S01]  /*3790*/  UMOV UR23, 0x10200490 ;  /* 0x1020049000177882 */ /* 0x000fe20000000000 */
[----:B-1----:R-:W-:Y:S01]  /*37a0*/  R2UR UR21, R2 ;  /* 0x00000000021572ca */ /* 0x002fe200000e0000 */
[----:B------:R-:W-:-:S14]  /*37b0*/  IMAD.MOV.U32 R2, RZ, RZ, RZ ;  /* 0x000000ffff027224 */ /* 0x000fdc00078e00ff */
.L_x_78:
[C---:B------:R-:W-:Y:S02]  /*37c0*/  LEA R0, R2.reuse, UR7, 0x3 ;  /* 0x0000000702007c11 */ /* 0x040fe4000f8e18ff */
[----:B------:R-:W-:Y:S02]  /*37d0*/  SHF.L.U32 R3, R9, 0x1f, RZ ;  /* 0x0000001f09037819 */ /* 0x000fe400000006ff */
[----:B------:R-:W-:Y:S02]  /*37e0*/  LEA R4, R2, UR7, 0x4 ;  /* 0x0000000702047c11 */ /* 0x000fe4000f8e20ff */
[----:B------:R-:W1:Y:S02]  /*37f0*/  SYNCS.PHASECHK.TRANS64.TRYWAIT P0, [R0+URZ+0xd0], R3 ;  /* 0x0000d003000075a7 */ /* 0x000e6400080011ff */
[----:B-1----:R-:W-:Y:S05]  /*3800*/  @!P0 BRA `(.L_x_71) ;  /* 0x00000074008c8947 */ /* 0x002fea0003800000 */
.L_x_163:
[----:B------:R-:W2:Y:S01]  /*3810*/  LDS.128 R4, [R4+0x160] ;  /* 0x0001600004047984 */ /* 0x000ea20000000c00 */
[----:B-1----:R-:W-:Y:S01]  /*3820*/  VIADD R0, R0, 0xe0 ;  /* 0x000000e000007836 */ /* 0x002fe20000000000 */
[----:B------:R-:W-:Y:S01]  /*3830*/  IADD3 R2, PT, PT, R2, 0x1, RZ ;  /* 0x0000000102027810 */ /* 0x000fe20007ffe0ff */
        /* <DEDUP_REMOVED lines=8> */
[----:B------:R-:W-:Y:S05]  /*38c0*/  BRA.U UP2, `(.L_x_72) ;  /* 0x0000000502087547 */ /* 0x000fea000b800000 */
[----:B------:R-:W3:Y:S01]  /*38d0*/  LDCU UR8, c[0x0][0x38c] ;  /* 0x00007180ff0877ac */ /* 0x000ee20008000800 */
[----:B------:R-:W-:Y:S02]  /*38e0*/  PLOP3.LUT P1, PT, PT, PT, PT, 0x80, 0x8 ;  /* 0x000000000008781c */ /* 0x000fe40003f2f070 */
[----:B------:R-:W-:Y:S01]  /*38f0*/  SHF.L.U32 R3, R10, 0x1f, RZ ;  /* 0x0000001f0a037819 */ /* 0x000fe200000006ff */
[----:B------:R-:W-:Y:S02]  /*3900*/  ULEA UR9, UR19, UR7, 0x3 ;  /* 0x0000000713097291 */ /* 0x000fe4000f8e18ff */
[----:B------:R-:W-:Y:S02]  /*3910*/  ULEA UR10, UR19, UR21, 0x7 ;  /* 0x00000015130a7291 */ /* 0x000fe4000f8e38ff */
[----:B---3--:R-:W-:-:S06]  /*3920*/  UISETP.GE.AND UP0, UPT, UR8, 0x1, UPT ;  /* 0x000000010800788c */ /* 0x008fcc000bf06270 */
[----:B------:R-:W-:-:S05]  /*3930*/  PLOP3.LUT P0, PT, PT, PT, UP0, 0x80, 0x8 ;  /* 0x000000000008781c */ /* 0x000fca0003f0f008 */
[----:B------:R-:W-:-:S08]  /*3940*/  @UP0 ULEA UR8, UR18, UR7, 0x3 ;  /* 0x0000000712080291 */ /* 0x000fd0000f8e18ff */
[----:B-1----:R-:W-:-:S04]  /*3950*/  @P0 SHF.L.U32 R0, R8, 0x1f, RZ ;  /* 0x0000001f08000819 */ /* 0x002fc800000006ff */
[----:B------:R1:W3:Y:S01]  /*3960*/  @P0 SYNCS.PHASECHK.TRANS64.TRYWAIT P1, [UR8], R0 ;  /* 0x00000000ff0005a7 */ /* 0x0002e20008021108 */
[----:B------:R-:W4:Y:S02]  /*3970*/  SYNCS.PHASECHK.TRANS64.TRYWAIT P0, [UR9+0x110], R3 ;  /* 0x00011003ff0075a7 */ /* 0x000f240008001109 */
[----:B-1-34-:R-:W-:Y:S05]  /*3980*/  @!P0 BRA `(.L_x_73) ;  /* 0x0000007400408947 */ /* 0x01afea0003800000 */
.L_x_165:
[----:B------:R-:W-:Y:S01]  /*3990*/  UMOV UR16, UR17 ;  /* 0x0000001100107c82 */ /* 0x000fe20008000000 */
[----:B------:R-:W-:Y:S05]  /*39a0*/  BRA.U !UP0, `(.L_x_74) ;  /* 0x0000000108c07547 */ /* 0x000fea000b800000 */
[----:B------:R-:W-:Y:S02]  /*39b0*/  UIADD3 UR16, UPT, UPT, UR20, UR17, URZ ;  /* 0x0000001114107290 */ /* 0x000fe4000fffe0ff */
[----:B------:R-:W-:Y:S01]  /*39c0*/  UPLOP3.LUT UP3, UPT, UPT, UPT, UPT, 0x40, 0x4 ;  /* 0x000000000004789c */ /* 0x000fe20003f6e870 */
[----:B------:R-:W-:Y:S01]  /*39d0*/  UMOV UR15, UR6 ;  /* 0x00000006000f7c82 */ /* 0x000fe20008000000 */
[----:B------:R-:W-:-:S09]  /*39e0*/  UMOV UR46, UR18 ;  /* 0x00000012002e7c82 */ /* 0x000fd20008000000 */
.L_x_77:
[----:B---3--:R-:W-:Y:S01]  /*39f0*/  ULEA UR8, UR46, UR7, 0x3 ;  /* 0x000000072e087291 */ /* 0x008fe2000f8e18ff */
[----:B----4-:R-:W-:Y:S11]  /*3a00*/  @P1 BRA `(.L_x_75) ;  /* 0x00000000000c1947 */ /* 0x010ff60003800000 */
[----:B-1----:R-:W-:Y:S04]  /*3a10*/  SHF.L.U32 R3, R8, 0x1f, RZ ;  /* 0x0000001f08037819 */ /* 0x002fe800000006ff */
[----:B------:R-:W1:Y:S02]  /*3a20*/  SYNCS.PHASECHK.TRANS64.TRYWAIT P0, [UR8], R3 ;  /* 0x00000003ff0075a7 */ /* 0x000e640008001108 */
[----:B-1----:R-:W-:Y:S05]  /*3a30*/  @!P0 BRA `(.L_x_76) ;  /* 0x00000074002c8947 */ /* 0x002fea0003800000 */
.L_x_75:
[----:B------:R-:W-:Y:S01]  /*3a40*/  UISETP.NE.AND UP0, UPT, UR15, 0x1, UPT ;  /* 0x000000010f00788c */ /* 0x000fe2000bf05270 */
[----:B------:R-:W-:Y:S01]  /*3a50*/  PLOP3.LUT P1, PT, PT, PT, PT, 0x80, 0x8 ;  /* 0x000000000008781c */ /* 0x000fe20003f2f070 */
[----:B------:R-:W-:Y:S02]  /*3a60*/  UIADD3 UR18, UPT, UPT, UR46, 0x1, URZ ;  /* 0x000000012e127890 */ /* 0x000fe4000fffe0ff */
[----:B------:R-:W-:Y:S02]  /*3a70*/  ULEA UR32, UR46, UR14, 0x9 ;  /* 0x0000000e2e207291 */ /* 0x000fe4000f8e48ff */
[----:B------:R-:W-:Y:S01]  /*3a80*/  UISETP.NE.AND UP1, UPT, UR18, 0x8, UPT ;  /* 0x000000081200788c */ /* 0x000fe2000bf25270 */
[----:B------:R-:W-:Y:S01]  /*3a90*/  PLOP3.LUT P0, PT, PT, PT, UP0, 0x80, 0x8 ;  /* 0x000000000008781c */ /* 0x000fe20003f0f008 */
[----:B------:R-:W-:Y:S02]  /*3aa0*/  UIADD3 UR44, UPT, UPT, UR32, 0x2, URZ ;  /* 0x00000002202c7890 */ /* 0x000fe4000fffe0ff */
[----:B------:R-:W-:Y:S02]  /*3ab0*/  USEL UR31, URZ, 0x1, UP1 ;  /* 0x00000001ff1f7887 */ /* 0x000fe40008800000 */
[----:B------:R-:W-:Y:S02]  /*3ac0*/  USEL UR18, UR18, URZ, UP1 ;  /* 0x000000ff12127287 */ /* 0x000fe40008800000 */
[----:B------:R-:W-:Y:S02]  /*3ad0*/  UIADD3 UR40, UPT, UPT, UR32, 0x4, URZ ;  /* 0x0000000420287890 */ /* 0x000fe4000fffe0ff */
[----:B------:R-:W-:Y:S01]  /*3ae0*/  @UP0 ULEA UR30, UR18, UR7, 0x3 ;  /* 0x00000007121e0291 */ /* 0x000fe2000f8e18ff */
[----:B------:R-:W-:Y:S01]  /*3af0*/  LOP3.LUT R8, R8, UR31, RZ, 0x3c, !PT ;  /* 0x0000001f08087c12 */ /* 0x000fe2000f8e3cff */
[----:B------:R-:W-:Y:S02]  /*3b00*/  UIADD3 UR36, UPT, UPT, UR32, 0x6, URZ ;  /* 0x0000000620247890 */ /* 0x000fe4000fffe0ff */
[----:B------:R-:W-:Y:S01]  /*3b10*/  UIADD3 UR8, UPT, UPT, UR8, 0x40, URZ ;  /* 0x0000004008087890 */ /* 0x000fe2000fffe0ff */
[----:B-1----:R-:W-:Y:S01]  /*3b20*/  @P0 SHF.L.U32 R0, R8, 0x1f, RZ ;  /* 0x0000001f08000819 */ /* 0x002fe200000006ff */
[----:B------:R-:W-:Y:S02]  /*3b30*/  UIADD3 UR17, UPT, UPT, UR17, 0x1, URZ ;  /* 0x0000000111117890 */ /* 0x000fe4000fffe0ff */
[----:B------:R-:W-:Y:S01]  /*3b40*/  UIADD3 UR15, UPT, UPT, UR15, -0x1, URZ ;  /* 0xffffffff0f0f7890 */ /* 0x000fe2000fffe0ff */
[----:B------:R3:W4:Y:S01]  /*3b50*/  @P0 SYNCS.PHASECHK.TRANS64.TRYWAIT P1, [UR30], R0 ;  /* 0x00000000ff0005a7 */ /* 0x000722000802111e */
[----:B------:R-:W-:Y:S02]  /*3b60*/  ULEA UR30, UR46, UR13, 0xa ;  /* 0x0000000d2e1e7291 */ /* 0x000fe4000f8e50ff */
[----:B------:R-:W-:Y:S02]  /*3b70*/  UISETP.NE.AND UP0, UPT, UR17, UR16, UPT ;  /* 0x000000101100728c */ /* 0x000fe4000bf05270 */
[----:B------:R-:W-:Y:S02]  /*3b80*/  UIADD3 UR42, UPT, UPT, UR30, 0x2, URZ ;  /* 0x000000021e2a7890 */ /* 0x000fe4000fffe0ff */
[----:B------:R-:W-:Y:S02]  /*3b90*/  UIADD3 UR38, UPT, UPT, UR30, 0x4, URZ ;  /* 0x000000041e267890 */ /* 0x000fe4000fffe0ff */
[----:B------:R-:W-:Y:S01]  /*3ba0*/  UIADD3 UR34, UPT, UPT, UR30, 0x6, URZ ;  /* 0x000000061e227890 */ /* 0x000fe2000fffe0ff */
[----:B------:R-:W-:Y:S01]  /*3bb0*/  UMOV UR33, 0x40004040 ;  /* 0x4000404000217882 */ /* 0x000fe20000000000 */
[----:B------:R-:W-:Y:S01]  /*3bc0*/  UMOV UR31, 0x40004040 ;  /* 0x40004040001f7882 */ /* 0x000fe20000000000 */
[----:B------:R-:W-:Y:S01]  /*3bd0*/  UMOV UR45, 0x40004040 ;  /* 0x40004040002d7882 */ /* 0x000fe20000000000 */
[----:B------:R3:W-:Y:S01]  /*3be0*/  UTCHMMA.2CTA gdesc[UR30], gdesc[UR32], tmem[UR10], tmem[UR28], idesc[UR29], UP3 ;  /* 0x00ff1c201e0075ea */ /* 0x0007e20009a0000a */
[----:B------:R-:W-:Y:S01]  /*3bf0*/  UPLOP3.LUT UP3, UPT, UPT, UPT, UPT, 0x80, 0x8 ;  /* 0x000000000008789c */ /* 0x000fe20003f6f070 */
[----:B------:R-:W-:Y:S01]  /*3c00*/  UMOV UR43, 0x40004040 ;  /* 0x40004040002b7882 */ /* 0x000fe20000000000 */
[----:B------:R-:W-:Y:S01]  /*3c10*/  UMOV UR41, 0x40004040 ;  /* 0x4000404000297882 */ /* 0x000fe20000000000 */
[----:B------:R3:W-:Y:S01]  /*3c20*/  UTCHMMA.2CTA gdesc[UR42], gdesc[UR44], tmem[UR10], tmem[UR26], idesc[UR27], UPT ;  /* 0x00ff1a2c2a0075ea */ /* 0x0007e2000ba0000a */
[----:B------:R-:W-:Y:S01]  /*3c30*/  UMOV UR39, 0x40004040 ;  /* 0x4000404000277882 */ /* 0x000fe20000000000 */
[----:B------:R-:W-:Y:S01]  /*3c40*/  UMOV UR37, 0x40004040 ;  /* 0x4000404000257882 */ /* 0x000fe20000000000 */
[----:B------:R-:W-:Y:S01]  /*3c50*/  UMOV UR35, 0x40004040 ;  /* 0x4000404000237882 */ /* 0x000fe20000000000 */
[----:B------:R3:W-:Y:S01]  /*3c60*/  UTCHMMA.2CTA gdesc[UR38], gdesc[UR40], tmem[UR10], tmem[UR24], idesc[UR25], UPT ;  /* 0x00ff1828260075ea */ /* 0x0007e2000ba0000a */
[----:B------:R3:W-:Y:S01]  /*3c70*/  UTCHMMA.2CTA gdesc[UR34], gdesc[UR36], tmem[UR10], tmem[UR22], idesc[UR23], UPT ;  /* 0x00ff1624220075ea */ /* 0x0007e2000ba0000a */
[----:B------:R3:W-:Y:S01]  /*3c80*/  UTCBAR.2CTA.MULTICAST [UR8], URZ, UR12 ;  /* 0x000000ff080073e9 */ /* 0x0007e2000820080c */
[----:B------:R-:W-:Y:S01]  /*3c90*/  UMOV UR46, UR18 ;  /* 0x00000012002e7c82 */ /* 0x000fe20008000000 */
[----:B------:R-:W-:Y:S05]  /*3ca0*/  BRA.U UP0, `(.L_x_77) ;  /* 0xfffffffd00507547 */ /* 0x000fea000b83ffff */
.L_x_74:
[----:B------:R-:W-:Y:S01]  /*3cb0*/  UIADD3 UR9, UPT, UPT, UR9, 0xf0, URZ ;  /* 0x000000f009097890 */ /* 0x000fe2000fffe0ff */
[----:B------:R-:W-:-:S08]  /*3cc0*/  UMOV UR17, UR16 ;  /* 0x0000001000117c82 */ /* 0x000fd00008000000 */
[----:B------:R1:W-:Y:S01]  /*3cd0*/  UTCBAR.2CTA.MULTICAST [UR9], URZ, UR11 ;  /* 0x000000ff090073e9 */ /* 0x0003e2000820080b */
[----:B------:R-:W-:Y:S02]  /*3ce0*/  NOP ;  /* 0x0000000000007918 */ /* 0x000fe40000000000 */
.L_x_72:
[----:B------:R-:W-:Y:S01]  /*3cf0*/  UIADD3 UR19, UPT, UPT, UR19, 0x1, URZ ;  /* 0x0000000113137890 */ /* 0x000fe2000fffe0ff */
[----:B--2---:R-:W-:Y:S02]  /*3d00*/  LOP3.LUT P0, RZ, R6, 0x1, RZ, 0xc0, !PT ;  /* 0x0000000106ff7812 */ /* 0x004fe4000780c0ff */
[----:B----4-:R-:W-:Y:S01]  /*3d10*/  ISETP.NE.AND P1, PT, R2, 0x2, PT ;  /* 0x000000020200780c */ /* 0x010fe20003f25270 */
[----:B------:R-:W-:-:S03]  /*3d20*/  UISETP.NE.AND UP0, UPT, UR19, 0x4, UPT ;  /* 0x000000041300788c */ /* 0x000fc6000bf05270 */
[----:B-1-3--:R-:W-:Y:S01]  /*3d30*/  SEL R0, RZ, 0x1, P1 ;  /* 0x00000001ff007807 */ /* 0x00afe20000800000 */
[----:B------:R-:W-:Y:S01]  /*3d40*/  USEL UR8, URZ, 0x1, UP0 ;  /* 0x00000001ff087887 */ /* 0x000fe20008000000 */
[----:B------:R-:W-:Y:S01]  /*3d50*/  SEL R2, R2, RZ, P1 ;  /* 0x000000ff02027207 */ /* 0x000fe20000800000 */
[----:B------:R-:W-:Y:S01]  /*3d60*/  USEL UR19, UR19, URZ, UP0 ;  /* 0x000000ff13137287 */ /* 0x000fe20008000000 */
[----:B------:R-:W-:-:S03]  /*3d70*/  LOP3.LUT R9, R9, R0, RZ, 0x3c, !PT ;  /* 0x0000000009097212 */ /* 0x000fc600078e3cff */
[----:B------:R-:W-:Y:S01]  /*3d80*/  LOP3.LUT R10, R10, UR8, RZ, 0x3c, !PT ;  /* 0x000000080a0a7c12 */ /* 0x000fe2000f8e3cff */
[----:B------:R-:W-:Y:S07]  /*3d90*/  @P0 BRA `(.L_x_78) ;  /* 0xfffffff800880947 */ /* 0x000fee000383ffff */
[----:B------:R-:W1:Y:S01]  /*3da0*/  S2UR UR6, SR_CgaCtaId ;  /* 0x00000000000679c3 */ /* 0x000e620000008800 */
[----:B------:R-:W-:Y:S01]  /*3db0*/  ELECT P0, URZ, PT ;  /* 0x0000000000ff782f */ /* 0x000fe20003800000 */
[----:B------:R-:W-:Y:S01]  /*3dc0*/  HFMA2 R0, -RZ, RZ, 0, 5.9604644775390625e-08 ;  /* 0x00000001ff007431 */ /* 0x000fe200000001ff */
[----:B------:R-:W-:-:S05]  /*3dd0*/  UMOV UR8, 0x40 ;  /* 0x0000004000087882 */ /* 0x000fca0000000000 */
[----:B------:R-:W-:Y:S01]  /*3de0*/  UVIRTCOUNT.DEALLOC.SMPOOL 0x80 ;  /* 0x000000800000784c */ /* 0x000fe20000000000 */
[----:B------:R-:W-:Y:S02]  /*3df0*/  UISETP.NE.AND UP0, UPT, UR5, URZ, UPT ;  /* 0x000000ff0500728c */ /* 0x000fe4000bf05270 */
[----:B-1----:R-:W-:-:S09]  /*3e00*/  ULEA UR6, UR6, UR8, 0x18 ;  /* 0x0000000806067291 */ /* 0x002fd2000f8ec0ff */
[----:B------:R1:W-:Y:S01]  /*3e10*/  @P0 STS.U8 [UR6+0x1c], R0 ;  /* 0x00001c00ff000988 */ /* 0x0003e20008000006 */
[----:B------:R-:W-:Y:S05]  /*3e20*/  BRA.U UP0, `(.L_x_79) ;  /* 0x0000000100a07547 */ /* 0x000fea000b800000 */
[----:B------:R-:W-:Y:S01]  /*3e30*/  UIADD3 UR5, UPT, UPT, UR7, 0x110, URZ ;  /* 0x0000011007057890 */ /* 0x000fe2000fffe0ff */
[----:B------:R-:W-:-:S03]  /*3e40*/  SHF.L.U32 R3, R10, 0x1f, RZ ;  /* 0x0000001f0a037819 */ /* 0x000fc600000006ff */
[----:B------:R-:W-:-:S09]  /*3e50*/  ULEA UR8, UR19, UR5, 0x3 ;  /* 0x0000000513087291 */ /* 0x000fd2000f8e18ff */
[----:B------:R-:W2:Y:S02]  /*3e60*/  SYNCS.PHASECHK.TRANS64.TRYWAIT P0, [UR8], R3 ;  /* 0x00000003ff0075a7 */ /* 0x000ea40008001108 */
[----:B--2---:R-:W-:Y:S05]  /*3e70*/  @!P0 BRA `(.L_x_80) ;  /* 0x0000007000348947 */ /* 0x004fea0003800000 */
.L_x_168:
        /* <DEDUP_REMOVED lines=9> */
.L_x_170:
        /* <DEDUP_REMOVED lines=9> */
.L_x_172:
[----:B------:R-:W-:-:S04]  /*3fa0*/  UIADD3 UR9, UPT, UPT, UR9, 0x1, URZ ;  /* 0x0000000109097890 */ /* 0x000fc8000fffe0ff */
[----:B------:R-:W-:-:S04]  /*3fb0*/  UISETP.NE.AND UP1, UPT, UR9, 0x4, UPT ;  /* 0x000000040900788c */ /* 0x000fc8000bf25270 */
[----:B------:R-:W-:Y:S02]  /*3fc0*/  USEL UR8, URZ, 0x1, UP1 ;  /* 0x00000001ff087887 */ /* 0x000fe40008800000 */
[----:B------:R-:W-:-:S04]  /*3fd0*/  USEL UR9, UR9, URZ, UP1 ;  /* 0x000000ff09097287 */ /* 0x000fc80008800000 */
[----:B------:R-:W-:Y:S01]  /*3fe0*/  ULEA UR9, UR9, UR5, 0x3 ;  /* 0x0000000509097291 */ /* 0x000fe2000f8e18ff */
[----:B-1----:R-:W-:-:S04]  /*3ff0*/  LOP3.LUT R3, R2, UR8, RZ, 0x3c, !PT ;  /* 0x0000000802037c12 */ /* 0x002fc8000f8e3cff */
[----:B------:R-:W-:Y:S01]  /*4000*/  SHF.L.U32 R3, R3, 0x1f, RZ ;  /* 0x0000001f03037819 */ /* 0x000fe200000006ff */
[----:B------:R-:W-:-:S04]  /*4010*/  IMAD.U32 R0, RZ, RZ, UR9 ;  /* 0x00000009ff007e24 */ /* 0x000fc8000f8e00ff */
[----:B------:R1:W2:Y:S03]  /*4020*/  SYNCS.PHASECHK.TRANS64.TRYWAIT P0, [R0+URZ], R3 ;  /* 0x00000003000075a7 */ /* 0x0002a600080011ff */
[----:B--2---:R-:W-:Y:S05]  /*4030*/  @!P0 NANOSLEEP.SYNCS 0x989680 ;  /* 0x009896800000895d */ /* 0x004fea0003900000 */
[----:B------:R-:W2:Y:S02]  /*4040*/  @!P0 SYNCS.PHASECHK.TRANS64 P0, [R0+URZ], R3 ;  /* 0x00000003000085a7 */ /* 0x000ea400080010ff */
[----:B--2---:R-:W-:Y:S05]  /*4050*/  @P0 BRA `(.L_x_83) ;  /* 0x0000000000200947 */ /* 0x004fea0003800000 */
.L_x_84:
[----:B--2---:R2:W3:Y:S02]  /*4060*/  SYNCS.PHASECHK.TRANS64.TRYWAIT P0, [R0+URZ], R3 ;  /* 0x00000003000075a7 */ /* 0x0044e400080011ff */
[----:B---3--:R-:W-:Y:S05]  /*4070*/  @!P0 NANOSLEEP.SYNCS 0x989680 ;  /* 0x009896800000895d */ /* 0x008fea0003900000 */
[----:B------:R-:W3:Y:S02]  /*4080*/  @!P0 SYNCS.PHASECHK.TRANS64 P0, [R0+URZ], R3 ;  /* 0x00000003000085a7 */ /* 0x000ee400080010ff */
[----:B---3--:R-:W-:Y:S05]  /*4090*/  @!P0 BRA `(.L_x_84) ;  /* 0xfffffffc00f08947 */ /* 0x008fea000383ffff */
[----:B------:R-:W-:Y:S05]  /*40a0*/  BRA `(.L_x_83) ;  /* 0x00000000000c7947 */ /* 0x000fea0003800000 */
.L_x_79:
[----:B------:R-:W-:-:S04]  /*40b0*/  UIADD3 UR5, UPT, UPT, UR7, 0x150, URZ ;  /* 0x0000015007057890 */ /* 0x000fc8000fffe0ff */
[----:B------:R-:W-:-:S09]  /*40c0*/  UPRMT UR5, UR4, 0x654, UR5 ;  /* 0x0000065404057896 */ /* 0x000fd20008000005 */
[----:B------:R-:W-:Y:S03]  /*40d0*/  SYNCS.ARRIVE.TRANS64.RED.A1T0 RZ, [UR5], RZ ;  /* 0x000000ffffff79a7 */ /* 0x000fe60008100405 */
.L_x_83:
[----:B-12---:R-:W-:Y:S01]  /*40e0*/  SHF.L.U32 R3, RZ, 0x1f, RZ ;  /* 0x0000001fff037819 */ /* 0x006fe200000006ff */
[----:B------:R-:W-:Y:S01]  /*40f0*/  UIADD3 UR5, UPT, UPT, UR7, 0x150, URZ ;  /* 0x0000015007057890 */ /* 0x000fe2000fffe0ff */
[----:B------:R-:W-:Y:S02]  /*4100*/  PLOP3.LUT P0, PT, PT, PT, UP0, 0x80, 0x8 ;  /* 0x000000000008781c */ /* 0x000fe40003f0f008 */
[----:B------:R-:W1:Y:S02]  /*4110*/  SYNCS.PHASECHK.TRANS64.TRYWAIT P1, [UR7+0x150], R3 ;  /* 0x00015003ff0075a7 */ /* 0x000e640008021107 */
[----:B-1----:R-:W-:Y:S09]  /*4120*/  @!P1 BRA `(.L_x_85) ;  /* 0x0000006c00d09947 */ /* 0x002ff20003800000 */
.L_x_174:
[----:B------:R-:W-:Y:S01]  /*4130*/  @!UP0 UPRMT UR5, UR4, 0x654, UR5 ;  /* 0x0000065404058896 */ /* 0x000fe20008000005 */
[----:B------:R-:W-:Y:S02]  /*4140*/  UMOV UR8, 0xffff ;  /* 0x0000ffff00087882 */ /* 0x000fe40000000000 */
[----:B------:R-:W-:-:S06]  /*4150*/  UMOV UR4, 0x1 ;  /* 0x0000000100047882 */ /* 0x000fcc0000000000 */
[----:B------:R-:W-:Y:S01]  /*4160*/  @!P0 SYNCS.ARRIVE.TRANS64.RED.A1T0 RZ, [UR5], RZ ;  /* 0x000000ffffff89a7 */ /* 0x000fe20008100405 */
[----:B------:R-:W-:Y:S01]  /*4170*/  NOP ;  /* 0x0000000000007918 */ /* 0x000fe20000000000 */
[----:B-1----:R-:W1:Y:S01]  /*4180*/  LDS R0, [UR6+0x14] ;  /* 0x00001406ff007984 */ /* 0x002e620008000800 */
[----:B------:R-:W-:-:S04]  /*4190*/  ULOP3.LUT UR5, UR21, 0xffff, URZ, 0xc0, !UPT ;  /* 0x0000ffff15057892 */ /* 0x000fc8000f8ec0ff */
[----:B------:R-:W-:-:S04]  /*41a0*/  USHF.R.U32.HI UR5, URZ, 0x5, UR5 ;  /* 0x00000005ff057899 */ /* 0x000fc80008011605 */
[----:B------:R-:W-:Y:S02]  /*41b0*/  USHF.L.U32 UR8, UR8, UR5, URZ ;  /* 0x0000000508087299 */ /* 0x000fe400080006ff */
[----:B------:R-:W-:-:S04]  /*41c0*/  USHF.L.U32 UR4, UR4, UR5, URZ ;  /* 0x0000000504047299 */ /* 0x000fc800080006ff */
[----:B-1----:R-:W-:-:S04]  /*41d0*/  LOP3.LUT R0, R0, UR8, RZ, 0xc0, !PT ;  /* 0x0000000800007c12 */ /* 0x002fc8000f8ec0ff */
[----:B------:R-:W-:-:S13]  /*41e0*/  ISETP.NE.AND P0, PT, R0, UR8, PT ;  /* 0x0000000800007c0c */ /* 0x000fda000bf05270 */
[----:B------:R-:W-:Y:S05]  /*41f0*/  @P0 BRA `(.L_x_86) ;  /* 0x0000000000580947 */ /* 0x000fea0003800000 */
[----:B------:R-:W1:Y:S02]  /*4200*/  LDS R0, [UR6+0x18] ;  /* 0x00001806ff007984 */ /* 0x000e640008000800 */
[----:B-1----:R-:W-:-:S04]  /*4210*/  LOP3.LUT R0, R0, UR4, RZ, 0xc0, !PT ;  /* 0x0000000400007c12 */ /* 0x002fc8000f8ec0ff */
[----:B------:R-:W-:-:S13]  /*4220*/  ISETP.NE.AND P0, PT, R0, UR4, PT ;  /* 0x0000000400007c0c */ /* 0x000fda000bf05270 */
[----:B------:R-:W-:Y:S05]  /*4230*/  @P0 BRA `(.L_x_87) ;  /* 0x00000000003c0947 */ /* 0x000fea0003800000 */
[----:B------:R-:W1:Y:S01]  /*4240*/  S2R R2, SR_LANEID ;  /* 0x0000000000027919 */ /* 0x000e620000000000 */
[----:B------:R-:W-:Y:S01]  /*4250*/  ULOP3.LUT UR8, URZ, UR8, URZ, 0x33, !UPT ;  /* 0x00000008ff087292 */ /* 0x000fe2000f8e33ff */
[----:B------:R-:W-:Y:S01]  /*4260*/  LOP3.LUT R4, RZ, UR4, RZ, 0x33, !PT ;  /* 0x00000004ff047c12 */ /* 0x000fe2000f8e33ff */
[----:B------:R-:W-:Y:S02]  /*4270*/  VOTEU.ANY UR7, UPT, PT ;  /* 0x0000000000077886 */ /* 0x000fe400038e0100 */
[----:B------:R-:W-:Y:S01]  /*4280*/  UFLO.U32 UR7, UR7 ;  /* 0x00000007000772bd */ /* 0x000fe200080e0000 */
[----:B------:R-:W2:Y:S01]  /*4290*/  REDUX UR4, R4 ;  /* 0x00000000040473c4 */ /* 0x000ea20000000000 */
[----:B------:R-:W-:-:S06]  /*42a0*/  IMAD.U32 R0, RZ, RZ, UR8 ;  /* 0x00000008ff007e24 */ /* 0x000fcc000f8e00ff */
[----:B------:R3:W-:Y:S01]  /*42b0*/  UTCATOMSWS.AND URZ, UR8 ;  /* 0x0000000800ff79e3 */ /* 0x0007e20008000000 */
[----:B------:R-:W4:Y:S01]  /*42c0*/  REDUX UR5, R0 ;  /* 0x00000000000573c4 */ /* 0x000f220000000000 */
[----:B-1----:R-:W-:Y:S01]  /*42d0*/  ISETP.EQ.U32.AND P0, PT, R2, UR7, PT ;  /* 0x0000000702007c0c */ /* 0x002fe2000bf02070 */
[----:B--2---:R-:W-:Y:S01]  /*42e0*/  IMAD.U32 R2, RZ, RZ, UR4 ;  /* 0x00000004ff027e24 */ /* 0x004fe2000f8e00ff */
[----:B----4-:R-:W-:-:S11]  /*42f0*/  MOV R3, UR5 ;  /* 0x0000000500037c02 */ /* 0x010fd60008000f00 */
[----:B------:R3:W-:Y:S04]  /*4300*/  @P0 ATOMS.AND RZ, [UR6+0x14], R3 ;  /* 0x00001403ffff098c */ /* 0x0007e8000a800006 */
[----:B------:R3:W-:Y:S01]  /*4310*/  @P0 ATOMS.AND RZ, [UR6+0x18], R2 ;  /* 0x00001802ffff098c */ /* 0x0007e2000a800006 */
[----:B------:R-:W-:Y:S05]  /*4320*/  BRA `(.L_x_88) ;  /* 0x0000000000147947 */ /* 0x000fea0003800000 */
.L_x_87:
[----:B------:R-:W-:Y:S02]  /*4330*/  MOV R2, 0x4350 ;  /* 0x0000435000027802 */ /* 0x000fe40000000f00 */
[----:B-----5:R-:W-:Y:S05]  /*4340*/  CALL.REL.NOINC `($__internal_0_$__cuda_sm10x_tcgen05_guardrail_trap_col_being_dealloced_not_returned_by_alloc) ;  /* 0x0000007000707944 */ /* 0x020fea0003c00000 */
[----:B------:R-:W-:Y:S05]  /*4350*/  BRA `(.L_x_88) ;  /* 0x0000000000087947 */ /* 0x000fea0003800000 */
.L_x_86:
[----:B------:R-:W-:Y:S02]  /*4360*/  MOV R2, 0x4380 ;  /* 0x0000438000027802 */ /* 0x000fe40000000f00 */
[----:B-----5:R-:W-:Y:S05]  /*4370*/  CALL.REL.NOINC `($__internal_2_$__cuda_sm10x_tcgen05_guardrail_trap_unallocated_columns_being_dealloced) ;  /* 0x00000070007c7944 */ /* 0x020fea0003c00000 */
.L_x_88:
[----:B------:R-:W-:Y:S01]  /*4380*/  NOP ;  /* 0x0000000000007918 */ /* 0x000fe20000000000 */
[----:B---3--:R-:W-:Y:S05]  /*4390*/  EXIT ;  /* 0x000000000000794d */ /* 0x008fea0003800000 */
.L_x_59:
[----:B------:R-:W-:-:S09]  /*43a0*/  UISETP.NE.OR UP5, UPT, UR10, 0x3, UP5 ;  /* 0x000000030a00788c */ /* 0x000fd2000afa5670 */
[----:B------:R-:W-:Y:S05]  /*43b0*/  BRA.U UP5, `(.L_x_89) ;  /* 0x0000001105147547 */ /* 0x000fea000b800000 */
[----:B------:R-:W1:Y:S01]  /*43c0*/  LDC R0, c[0x0][0xb30] ;  /* 0x0002cc00ff007b82 */ /* 0x000e620000000800 */
[----:B------:R-:W2:Y:S01]  /*43d0*/  LDCU.64 UR8, c[0x0][0x888] ;  /* 0x00011100ff0877ac */ /* 0x000ea20008000a00 */
[----:B------:R-:W-:Y:S02]  /*43e0*/  HFMA2 R27, -RZ, RZ, 0, 0 ;  /* 0x00000000ff1b7431 */ /* 0x000fe400000001ff */
[----:B------:R-:W-:Y:S01]  /*43f0*/  IMAD.MOV.U32 R29, RZ, RZ, 0x1 ;  /* 0x00000001ff1d7424 */ /* 0x000fe200078e00ff */
[----:B------:R-:W-:Y:S01]  /*4400*/  MOV R25, 0x2000 ;  /* 0x0000200000197802 */ /* 0x000fe20000000f00 */
[----:B------:R-:W3:Y:S01]  /*4410*/  LDCU.64 UR4, c[0x0][0x890] ;  /* 0x00011200ff0477ac */ /* 0x000ee20008000a00 */
[----:B------:R-:W-:Y:S01]  /*4420*/  IMAD.MOV.U32 R28, RZ, RZ, RZ ;  /* 0x000000ffff1c7224 */ /* 0x000fe200078e00ff */
[----:B------:R-:W4:Y:S01]  /*4430*/  LDC R19, c[0x0][0x370] ;  /* 0x0000dc00ff137b82 */ /* 0x000f220000000800 */
[----:B------:R-:W-:Y:S01]  /*4440*/  UMOV UR7, 0x400 ;  /* 0x0000040000077882 */ /* 0x000fe20000000000 */
[----:B------:R-:W-:-:S02]  /*4450*/  UPLOP3.LUT UP1, UPT, UPT, UPT, UPT, 0x40, 0x4 ;  /* 0x000000000004789c */ /* 0x000fc40003f2e870 */
[----:B------:R-:W-:-:S04]  /*4460*/  ULEA UR7, UR37, UR7, 0x18 ;  /* 0x0000000725077291 */ /* 0x000fc8000f8ec0ff */
[----:B------:R-:W4:Y:S01]  /*4470*/  LDC R2, c[0x0][0xb0c] ;  /* 0x0002c300ff027b82 */ /* 0x000f220000000800 */
[----:B------:R-:W-:Y:S02]  /*4480*/  UIADD3 UR13, UPT, UPT, UR7, 0x98, URZ ;  /* 0x00000098070d7890 */ /* 0x000fe4000fffe0ff */
[----:B--2---:R-:W-:Y:S02]  /*4490*/  UISETP.NE.U32.AND UP2, UPT, UR8, URZ, UPT ;  /* 0x000000ff0800728c */ /* 0x004fe4000bf45070 */
[----:B------:R-:W-:Y:S02]  /*44a0*/  UIADD3 UR33, UPT, UPT, UR7, 0x80, URZ ;  /* 0x0000008007217890 */ /* 0x000fe4000fffe0ff */
[----:B---3--:R-:W-:Y:S01]  /*44b0*/  UISETP.NE.U32.AND UP3, UPT, UR4, URZ, UPT ;  /* 0x000000ff0400728c */ /* 0x008fe2000bf65070 */
[----:B------:R-:W2:Y:S01]  /*44c0*/  LDC R18, c[0x0][0xb20] ;  /* 0x0002c800ff127b82 */ /* 0x000ea20000000800 */
[----:B-1----:R-:W-:Y:S01]  /*44d0*/  ISETP.NE.AND P1, PT, R0, 0x1, PT ;  /* 0x000000010000780c */ /* 0x002fe20003f25270 */
[----:B------:R-:W-:-:S02]  /*44e0*/  UISETP.NE.AND.EX UP2, UPT, UR9, URZ, UPT, UP2 ;  /* 0x000000ff0900728c */ /* 0x000fc4000bf45320 */
[----:B------:R-:W-:Y:S02]  /*44f0*/  UIADD3 UR25, UPT, UPT, UR7, 0x88, URZ ;  /* 0x0000008807197890 */ /* 0x000fe4000fffe0ff */
[----:B------:R-:W-:Y:S02]  /*4500*/  UIADD3 UR17, UPT, UPT, UR7, 0x90, URZ ;  /* 0x0000009007117890 */ /* 0x000fe4000fffe0ff */
[----:B------:R-:W1:Y:S01]  /*4510*/  LDC.64 R30, c[0x0][0x348] ;  /* 0x0000d200ff1e7b82 */ /* 0x000e620000000a00 */
[----:B------:R-:W-:Y:S02]  /*4520*/  UPRMT UR13, UR37, 0x654, UR13 ;  /* 0x00000654250d7896 */ /* 0x000fe4000800000d */
[----:B------:R-:W-:-:S05]  /*4530*/  UISETP.NE.AND.EX UP3, UPT, UR5, URZ, UPT, UP3 ;  /* 0x000000ff0500728c */ /* 0x000fca000bf65330 */
[----:B------:R-:W3:Y:S08]  /*4540*/  LDC.64 R16, c[0x0][0xb10] ;  /* 0x0002c400ff107b82 */ /* 0x000ef00000000a00 */
[----:B------:R-:W1:Y:S08]  /*4550*/  LDC.64 R6, c[0x0][0xb18] ;  /* 0x0002c600ff067b82 */ /* 0x000e700000000a00 */
[----:B------:R-:W1:Y:S08]  /*4560*/  LDC.64 R4, c[0x0][0xb28] ;  /* 0x0002ca00ff047b82 */ /* 0x000e700000000a00 */
[----:B--2-4-:R-:W1:Y:S02]  /*4570*/  LDC R24, c[0x0][0x374] ;  /* 0x0000dd00ff187b82 */ /* 0x014e640000000800 */
.L_x_100:
[C---:B------:R-:W-:Y:S02]  /*4580*/  LEA R0, R28.reuse, UR7, 0x3 ;  /* 0x000000071c007c11 */ /* 0x040fe4000f8e18ff */
[----:B------:R-:W-:Y:S02]  /*4590*/  SHF.L.U32 R3, R27, 0x1f, RZ ;  /* 0x0000001f1b037819 */ /* 0x000fe400000006ff */
[----:B------:R-:W-:Y:S02]  /*45a0*/  LEA R20, R28, UR7, 0x4 ;  /* 0x000000071c147c11 */ /* 0x000fe4000f8e20ff */
[----:B--2---:R-:W2:Y:S02]  /*45b0*/  SYNCS.PHASECHK.TRANS64.TRYWAIT P0, [R0+URZ+0xd0], R3 ;  /* 0x0000d003000075a7 */ /* 0x004ea400080011ff */
[----:B--2---:R-:W-:Y:S05]  /*45c0*/  @!P0 BRA `(.L_x_90) ;  /* 0x0000006800c08947 */ /* 0x004fea0003800000 */
.L_x_175:
[----:B------:R-:W-:Y:S01]  /*45d0*/  ISETP.GE.AND P0, PT, R66, 0x1, PT ;  /* 0x000000014200780c */ /* 0x000fe20003f06270 */
[----:B------:R-:W4:Y:S01]  /*45e0*/  LDS.128 R20, [R20+0x160] ;  /* 0x0001600014147984 */ /* 0x000f220000000c00 */
[----:B--2---:R-:W-:Y:S01]  /*45f0*/  VIADD R0, R0, 0xe0 ;  /* 0x000000e000007836 */ /* 0x004fe20000000000 */
[----:B------:R-:W-:Y:S01]  /*4600*/  @!PT LDS RZ, [RZ] ;  /* 0x00000000fffff984 */ /* 0x000fe20000000800 */
[----:B------:R-:W-:Y:S01]  /*4610*/  @!PT LDS RZ, [RZ] ;  /* 0x00000000fffff984 */ /* 0x000fe20000000800 */
[----:B------:R-:W-:Y:S01]  /*4620*/  @!PT LDS RZ, [RZ] ;  /* 0x00000000fffff984 */ /* 0x000fe20000000800 */
[----:B------:R-:W-:Y:S01]  /*4630*/  @!PT LDS RZ, [RZ] ;  /* 0x00000000fffff984 */ /* 0x000fe20000000800 */
[----:B------:R2:W-:Y:S06]  /*4640*/  MEMBAR.ALL.CTA ;  /* 0x0000000000007992 */ /* 0x0005ec0000008000 */
[----:B--2---:R-:W2:Y:S01]  /*4650*/  FENCE.VIEW.ASYNC.S ;  /* 0x00000000000073c6 */ /* 0x004ea20000000000 */
[----:B------:R-:W-:Y:S04]  /*4660*/  PRMT R0, RZ, 0x654, R0 ;  /* 0x00000654ff007816 */ /* 0x000fe80000000000 */
[----:B--2---:R2:W-:Y:S01]  /*4670*/  SYNCS.ARRIVE.TRANS64.RED.A1T0 RZ, [R0+URZ], RZ ;  /* 0x000000ff00ff79a7 */ /* 0x0045e200081004ff */
[----:B----4-:R-:W-:Y:S11]  /*4680*/  LOP3.LUT P3, RZ, R22, 0x1, RZ, 0xc0, !PT ;  /* 0x0000000116ff7812 */ /* 0x010ff6000786c0ff */
[----:B------:R-:W-:Y:S02]  /*4690*/  @!UPT UIADD3 URZ, UPT, UPT, URZ, URZ, URZ ;  /* 0x000000fffffff290 */ /* 0x000fe4000fffe0ff */
[----:B------:R-:W-:Y:S02]  /*46a0*/  @P3 MOV R13, R20 ;  /* 0x00000014000d3202 */ /* 0x000fe40000000f00 */
[----:B------:R-:W-:Y:S01]  /*46b0*/  @P3 LOP3.LUT R8, R21, 0xffff, RZ, 0xc0, !PT ;  /* 0x0000ffff15083812 */ /* 0x000fe200078ec0ff */
[----:B--2---:R-:W-:Y:S06]  /*46c0*/  @!P0 BRA `(.L_x_91) ;  /* 0x0000000000a48947 */ /* 0x004fec0003800000 */
[----:B-1----:R-:W-:Y:S01]  /*46d0*/  IMAD.HI.U32 R33, R24, R7, RZ ;  /* 0x0000000718217227 */ /* 0x002fe200078e00ff */
[----:B------:R-:W-:Y:S02]  /*46e0*/  ISETP.NE.AND P0, PT, R6, 0x1, PT ;  /* 0x000000010600780c */ /* 0x000fe40003f05270 */
[----:B------:R-:W-:Y:S01]  /*46f0*/  ISETP.NE.AND P2, PT, R66, 0x1, PT ;  /* 0x000000014200780c */ /* 0x000fe20003f45270 */
[----:B---3--:R-:W-:Y:S01]  /*4700*/  IMAD.HI.U32 R32, R19, R16, RZ ;  /* 0x0000001013207227 */ /* 0x008fe200078e00ff */
[----:B------:R-:W-:Y:S02]  /*4710*/  SHF.R.U32.HI R33, RZ, R18, R33 ;  /* 0x00000012ff217219 */ /* 0x000fe40000011621 */
[----:B------:R-:W-:Y:S01]  /*4720*/  ISETP.NE.AND P4, PT, R2, 0x1, PT ;  /* 0x000000010200780c */ /* 0x000fe20003f85270 */
[----:B------:R-:W-:Y:S01]  /*4730*/  IMAD.HI.U32 R34, R13, R16, RZ ;  /* 0x000000100d227227 */ /* 0x000fe200078e00ff */
[----:B------:R-:W-:Y:S02]  /*4740*/  SHF.R.U32.HI R32, RZ, R17, R32 ;  /* 0x00000011ff207219 */ /* 0x000fe40000011620 */
[----:B------:R-:W-:Y:S01]  /*4750*/  SEL R3, R24, R33, !P0 ;  /* 0x0000002118037207 */ /* 0x000fe20004000000 */
[C---:B------:R-:W-:Y:S01]  /*4760*/  IMAD.HI.U32 R33, R8.reuse, R7, RZ ;  /* 0x0000000708217227 */ /* 0x040fe200078e00ff */
[----:B------:R-:W-:Y:S02]  /*4770*/  SEL R11, R19, R32, !P4 ;  /* 0x00000020130b7207 */ /* 0x000fe40006000000 */
[----:B------:R-:W-:Y:S01]  /*4780*/  SHF.R.U32.HI R34, RZ, R17, R34 ;  /* 0x00000011ff227219 */ /* 0x000fe20000011622 */
[----:B------:R-:W-:Y:S01]  /*4790*/  IMAD.HI.U32 R36, R3, R4, RZ ;  /* 0x0000000403247227 */ /* 0x000fe200078e00ff */
[----:B------:R-:W-:Y:S03]  /*47a0*/  SHF.R.U32.HI R33, RZ, R18, R33 ;  /* 0x00000012ff217219 */ /* 0x000fe60000011621 */
[----:B------:R-:W-:Y:S01]  /*47b0*/  IMAD.HI.U32 R32, R11, R4, RZ ;  /* 0x000000040b207227 */ /* 0x000fe200078e00ff */
[----:B------:R-:W-:Y:S02]  /*47c0*/  @P2 SHF.R.U32.HI R3, RZ, R5, R36 ;  /* 0x00000005ff032219 */ /* 0x000fe40000011624 */
[----:B------:R-:W-:Y:S02]  /*47d0*/  SEL R9, R8, R33, !P0 ;  /* 0x0000002108097207 */ /* 0x000fe40004000000 */
[----:B------:R-:W-:Y:S01]  /*47e0*/  @P2 SHF.R.U32.HI R11, RZ, R5, R32 ;  /* 0x00000005ff0b2219 */ /* 0x000fe20000011620 */
[C---:B------:R-:W-:Y:S01]  /*47f0*/  IMAD R10, R66.reuse, R3, RZ ;  /* 0x00000003420a7224 */ /* 0x040fe200078e02ff */
[----:B------:R-:W-:Y:S01]  /*4800*/  SEL R3, R13, R34, !P4 ;  /* 0x000000220d037207 */ /* 0x000fe20006000000 */
[C---:B------:R-:W-:Y:S03]  /*4810*/  IMAD.HI.U32 R14, R9.reuse, R4, RZ ;  /* 0x00000004090e7227 */ /* 0x040fe600078e00ff */
[----:B------:R-:W-:Y:S01]  /*4820*/  ISETP.GE.AND P0, PT, R9, R10, PT ;  /* 0x0000000a0900720c */ /* 0x000fe20003f06270 */
[C---:B------:R-:W-:Y:S01]  /*4830*/  IMAD R12, R66.reuse, R11, RZ ;  /* 0x0000000b420c7224 */ /* 0x040fe200078e02ff */
[-C--:B------:R-:W-:Y:S04]  /*4840*/  SHF.R.U32.HI R14, RZ, R5.reuse, R14 ;  /* 0x00000005ff0e7219 */ /* 0x080fe8000001160e */
[----:B------:R-:W-:Y:S02]  /*4850*/  ISETP.GE.OR P0, PT, R3, R12, P0 ;  /* 0x0000000c0300720c */ /* 0x000fe40000706670 */
[----:B------:R-:W-:Y:S05]  /*4860*/  SEL R15, R9, R14, !P2 ;  /* 0x0000000e090f7207 */ /* 0x000fea0005000000 */
[----:B------:R-:W-:Y:S04]  /*4870*/  IMAD.MOV R14, RZ, RZ, -R15 ;  /* 0x000000ffff0e7224 */ /* 0x000fe800078e0a0f */
[----:B------:R-:W-:Y:S02]  /*4880*/  IMAD R14, R66, R14, R9 ;  /* 0x0000000e420e7224 */ /* 0x000fe400078e0209 */
[C---:B------:R-:W-:Y:S05]  /*4890*/  @!P0 IMAD.HI.U32 R10, R3.reuse, R4, RZ ;  /* 0x00000004030a8227 */ /* 0x040fea00078e00ff */
[----:B------:R-:W-:Y:S04]  /*48a0*/  @!P0 SHF.R.U32.HI R10, RZ, R5, R10 ;  /* 0x00000005ff0a8219 */ /* 0x000fe8000001160a */
[----:B------:R-:W-:Y:S01]  /*48b0*/  @!P0 SEL R0, R3, R10, !P2 ;  /* 0x0000000a03008207 */ /* 0x000fe20005000000 */
[----:B------:R-:W-:Y:S03]  /*48c0*/  IMAD.MOV R10, RZ, RZ, -R3 ;  /* 0x000000ffff0a7224 */ /* 0x000fe600078e0a03 */
[----:B------:R-:W-:Y:S01]  /*48d0*/  @!P0 IADD3 R15, PT, PT, R15, -R0, RZ ;  /* 0x800000000f0f8210 */ /* 0x000fe20007ffe0ff */
[----:B------:R-:W-:Y:S01]  /*48e0*/  @!P0 IMAD R0, R11, R14, R0 ;  /* 0x0000000e0b008224 */ /* 0x000fe200078e0200 */
[----:B------:R-:W-:Y:S01]  /*48f0*/  IADD3 R11, PT, PT, -R9, RZ, RZ ;  /* 0x000000ff090b7210 */ /* 0x000fe20007ffe1ff */
[----:B------:R-:W-:Y:S02]  /*4900*/  IMAD R13, R2, R10, R13 ;  /* 0x0000000a020d7224 */ /* 0x000fe400078e020d */
[----:B------:R-:W-:Y:S02]  /*4910*/  @!P0 IMAD R9, R15, R66, R3 ;  /* 0x000000420f098224 */ /* 0x000fe400078e0203 */
[----:B------:R-:W-:Y:S02]  /*4920*/  @!P0 IMAD.MOV.U32 R3, RZ, RZ, R0 ;  /* 0x000000ffff038224 */ /* 0x000fe400078e0000 */
[----:B------:R-:W-:Y:S02]  /*4930*/  IMAD R8, R6, R11, R8 ;  /* 0x0000000b06087224 */ /* 0x000fe400078e0208 */
[----:B------:R-:W-:Y:S02]  /*4940*/  IMAD R13, R3, R2, R13 ;  /* 0x00000002030d7224 */ /* 0x000fe400078e020d */
[----:B------:R-:W-:Y:S02]  /*4950*/  IMAD R8, R9, R6, R8 ;  /* 0x0000000609087224 */ /* 0x000fe400078e0208 */
.L_x_91:
[----:B------:R-:W-:Y:S05]  /*4960*/  BRA.U UP1, `(.L_x_92) ;  /* 0x0000000101107547 */ /* 0x000fea000b800000 */
[----:B------:R-:W-:Y:S04]  /*4970*/  MOV R0, UR6 ;  /* 0x0000000600007c02 */ /* 0x000fe80008000f00 */
[----:B------:R-:W-:Y:S04]  /*4980*/  SHF.L.U32 R3, R0, 0x1f, RZ ;  /* 0x0000001f00037819 */ /* 0x000fe800000006ff */
[----:B------:R-:W2:Y:S02]  /*4990*/  SYNCS.PHASECHK.TRANS64.TRYWAIT P0, [UR7+0xc8], R3 ;  /* 0x0000c803ff0075a7 */ /* 0x000ea40008001107 */
[----:B--2---:R-:W-:Y:S05]  /*49a0*/  @!P0 BRA `(.L_x_93) ;  /* 0x0000006400dc8947 */ /* 0x004fea0003800000 */
.L_x_92:
[----:B------:R-:W-:Y:S02]  /*49b0*/  R2UR UR35, R113 ;  /* 0x00000000712372ca */ /* 0x000fe400000e0000 */
[----:B------:R-:W-:Y:S02]  /*49c0*/  R2UR UR34, R114 ;  /* 0x00000000722272ca */ /* 0x000fe400000e0000 */
[----:B------:R-:W-:Y:S02]  /*49d0*/  ISETP.NE.U32.AND P2, PT, RZ, UR4, PT ;  /* 0x00000004ff007c0c */ /* 0x000fe4000bf45070 */
[----:B------:R-:W-:Y:S02]  /*49e0*/  SHF.L.U32 R12, R29, 0x1f, RZ ;  /* 0x0000001f1d0c7819 */ /* 0x000fe400000006ff */
[----:B------:R-:W-:Y:S05]  /*49f0*/  ISETP.NE.AND.EX P2, PT, RZ, UR5, PT, P2 ;  /* 0x00000005ff007c0c */ /* 0x000fea000bf45320 */
[----:B------:R-:W-:Y:S02]  /*4a00*/  USHF.L.U32 UR35, UR35, 0x7, URZ ;  /* 0x0000000723237899 */ /* 0x000fe400080006ff */
[----:B------:R-:W-:Y:S01]  /*4a10*/  USHF.L.U32 UR34, UR34, 0x7, URZ ;  /* 0x0000000722227899 */ /* 0x000fe200080006ff */
[----:B------:R-:W-:Y:S11]  /*4a20*/  BRA.U !UP3, `(.L_x_94) ;  /* 0x000000010b347547 */ /* 0x000ff6000b800000 */
[----:B------:R-:W-:Y:S01]  /*4a30*/  UPLOP3.LUT UP0, UPT, UPT, UPT, UP2, 0x80, 0x8 ;  /* 0x000000000008789c */ /* 0x000fe20003f0f020 */
[----:B--2---:R-:W-:Y:S02]  /*4a40*/  HFMA2 R0, -RZ, RZ, 0, 5.9604644775390625e-08 ;  /* 0x00000001ff007431 */ /* 0x004fe400000001ff */
[----:B------:R-:W-:Y:S03]  /*4a50*/  IMAD.MOV.U32 R110, RZ, RZ, 0x1 ;  /* 0x00000001ff6e7424 */ /* 0x000fe600078e00ff */
[----:B------:R-:W-:Y:S05]  /*4a60*/  PLOP3.LUT P0, PT, PT, PT, UP0, 0x80, 0x8 ;  /* 0x000000000008781c */ /* 0x000fea0003f0f008 */
[----:B------:R-:W2:Y:S01]  /*4a70*/  @UP0 LDCU.64 UR10, c[0x0][0x888] ;  /* 0x00011100ff0a07ac */ /* 0x000ea20008000a00 */
[----:B------:R-:W-:Y:S07]  /*4a80*/  @UP0 UIMAD UR8, UR36, UR4, URZ ;  /* 0x00000004240802a4 */ /* 0x000fee000f8e02ff */
[----:B------:R-:W-:Y:S01]  /*4a90*/  @!P0 PRMT R110, R0, 0x7610, R110 ;  /* 0x00007610006e8816 */ /* 0x000fe2000000006e */
[----:B--2---:R-:W-:Y:S03]  /*4aa0*/  @UP0 UIMAD.WIDE UR10, UR8, 0x4, UR10 ;  /* 0x00000004080a08a5 */ /* 0x004fe6000f8e020a */
[----:B------:R-:W2:Y:S03]  /*4ab0*/  @!UP0 LDCU UR8, c[0x0][0x880] ;  /* 0x00011000ff0887ac */ /* 0x000ea60008000800 */
[----:B------:R-:W-:Y:S01]  /*4ac0*/  IMAD.U32 R10, RZ, RZ, UR10 ;  /* 0x0000000aff0a7e24 */ /* 0x000fe2000f8e00ff */
[----:B------:R-:W-:Y:S05]  /*4ad0*/  MOV R11, UR11 ;  /* 0x0000000b000b7c02 */ /* 0x000fea0008000f00 */
[----:B-----5:R4:W5:Y:S02]  /*4ae0*/  @P0 LDG.E R83, desc[UR38][R10.64] ;  /* 0x000000260a530981 */ /* 0x020964000c1e1900 */
[----:B--2-4-:R-:W-:Y:S07]  /*4af0*/  @!P0 IMAD.U32 R83, RZ, RZ, UR8 ;  /* 0x00000008ff538e24 */ /* 0x014fee000f8e00ff */
.L_x_94:
[----:B-----5:R-:W-:Y:S01]  /*4b00*/  @!P2 FSETP.EQ.AND P0, PT, R83, RZ, PT ;  /* 0x000000ff5300a20b */ /* 0x020fe20003f02000 */
[----:B------:R-:W-:Y:S01]  /*4b10*/  @!UPT UIADD3 URZ, UPT, UPT, URZ, URZ, URZ ;  /* 0x000000fffffff290 */ /* 0x000fe2000fffe0ff */
[----:B------:R-:W-:Y:S11]  /*4b20*/  @!P2 BRA `(.L_x_95) ;  /* 0x000000000014a947 */ /* 0x000ff60003800000 */
[----:B------:R-:W-:Y:S02]  /*4b30*/  LOP3.LUT P2, RZ, R110, 0xff, RZ, 0xc0, !PT ;  /* 0x000000ff6eff7812 */ /* 0x000fe4000784c0ff */
[----:B------:R-:W-:Y:S04]  /*4b40*/  PLOP3.LUT P0, PT, PT, PT, UP0, 0x80, 0x8 ;  /* 0x000000000008781c */ /* 0x000fe80003f0f008 */
[----:B------:R-:W-:Y:S07]  /*4b50*/  PLOP3.LUT P0, PT, P0, PT, PT, 0x8, 0x80 ;  /* 0x000000000080781c */ /* 0x000fee000070e170 */
[----:B------:R-:W-:Y:S11]  /*4b60*/  @P2 FSETP.EQ.AND P0, PT, R83, RZ, PT ;  /* 0x000000ff5300220b */ /* 0x000ff60003f02000 */
[----:B------:R-:W-:Y:S02]  /*4b70*/  @!UPT UIADD3 URZ, UPT, UPT, URZ, URZ, URZ ;  /* 0x000000fffffff290 */ /* 0x000fe4000fffe0ff */
.L_x_95:
[----:B------:R-:W4:Y:S01]  /*4b80*/  SYNCS.PHASECHK.TRANS64.TRYWAIT P2, [UR7+0xa0], R12 ;  /* 0x0000a00cff0075a7 */ /* 0x000f220008041107 */
[----:B------:R-:W-:Y:S04]  /*4b90*/  ELECT P4, URZ, PT ;  /* 0x0000000000ff782f */ /* 0x000fe80003880000 */
[----:B------:R-:W-:Y:S11]  /*4ba0*/  PLOP3.LUT P4, PT, P0, P4, PT, 0xf2, 0x2f ;  /* 0x00000000002f781c */ /* 0x000ff60000789e72 */
[----:B------:R-:W-:Y:S02]  /*4bb0*/  @!UPT UIADD3 URZ, UPT, UPT, URZ, URZ, URZ ;  /* 0x000000fffffff290 */ /* 0x000fe4000fffe0ff */
[----:B-1----:R-:W-:Y:S05]  /*4bc0*/  @!P4 IADD3 R9, P0, PT, R30, 0x580, RZ ;  /* 0x000005801e09c810 */ /* 0x002fea0007f1e0ff */
[----:B--2---:R-:W-:Y:S01]  /*4bd0*/  @!P4 IMAD.X R0, RZ, RZ, R31, P0 ;  /* 0x000000ffff00c224 */ /* 0x004fe200000e061f */
[----:B----4-:R-:W-:Y:S07]  /*4be0*/  @!P2 BRA `(.L_x_96) ;  /* 0x000000640064a947 */ /* 0x010fee0003800000 */
.L_x_178:
[----:B------:R-:W-:Y:S01]  /*4bf0*/  @!P4 R2UR UR8, R0 ;  /* 0x000000000008c2ca */ /* 0x000fe200000e0000 */
[----:B------:R-:W-:Y:S01]  /*4c00*/  VOTEU.ALL UP1, P4 ;  /* 0x0000000000ff7886 */ /* 0x000fe20002020000 */
[----:B------:R-:W-:Y:S01]  /*4c10*/  @!P4 R2UR UR9, R9 ;  /* 0x000000000909c2ca */ /* 0x000fe200000e0000 */
[----:B------:R-:W-:Y:S01]  /*4c20*/  @!P4 IMAD.MOV.U32 R0, RZ, RZ, 0x2000 ;  /* 0x00002000ff00c424 */ /* 0x000fe200078e00ff */
[----:B------:R-:W-:Y:S01]  /*4c30*/  UMOV UR10, 0x0 ;  /* 0x00000000000a7882 */ /* 0x000fe20000000000 */
[----:B------:R-:W-:Y:S01]  /*4c40*/  UMOV UR11, 0x10000000 ;  /* 0x10000000000b7882 */ /* 0x000fe20000000000 */
[----:B------:R-:W-:Y:S01]  /*4c50*/  @!UP1 UIADD3 UR32, UPT, UPT, UR7, 0x200, URZ ;  /* 0x0000020007209890 */ /* 0x000fe2000fffe0ff */
[----:B------:R-:W-:Y:S01]  /*4c60*/  @!P4 IADD3 R9, P0, PT, R30, 0x580, RZ ;  /* 0x000005801e09c810 */ /* 0x000fe20007f1e0ff */
[----:B------:R-:W-:Y:S05]  /*4c70*/  VOTEU.ALL UP1, P4 ;  /* 0x0000000000ff7886 */ /* 0x000fea0002020000 */
[----:B------:R-:W-:Y:S01]  /*4c80*/  IMAD.U32 R11, RZ, RZ, UR8 ;  /* 0x00000008ff0b7e24 */ /* 0x000fe2000f8e00ff */
[----:B------:R-:W-:Y:S01]  /*4c90*/  UPRMT UR8, UR37, 0x654, UR33 ;  /* 0x0000065425087896 */ /* 0x000fe20008000021 */
[----:B------:R-:W-:Y:S03]  /*4ca0*/  IMAD.U32 R10, RZ, RZ, UR9 ;  /* 0x00000009ff0a7e24 */ /* 0x000fe6000f8e00ff */
[----:B------:R-:W-:Y:S02]  /*4cb0*/  @!P4 R2UR UR15, R11 ;  /* 0x000000000b0fc2ca */ /* 0x000fe400000e0000 */
[----:B------:R-:W-:Y:S11]  /*4cc0*/  @!P4 R2UR UR14, R10 ;  /* 0x000000000a0ec2ca */ /* 0x000ff600000e0000 */
[----:B------:R-:W-:Y:S02]  /*4cd0*/  @!UPT UIADD3 URZ, UPT, UPT, URZ, URZ, URZ ;  /* 0x000000fffffff290 */ /* 0x000fe4000fffe0ff */
[----:B------:R2:W-:Y:S01]  /*4ce0*/  @!UP1 UTMALDG.3D [UR32], [UR14], desc[UR10] ;  /* 0x00000a200e0095b4 */ /* 0x0005e20008011000 */
[----:B------:R4:W-:Y:S01]  /*4cf0*/  @!P4 SYNCS.ARRIVE.TRANS64.RED.A0TR RZ, [UR7+0x80], R0 ;  /* 0x00008000ffffc9a7 */ /* 0x0009e20008300407 */
[----:B------:R-:W-:Y:S01]  /*4d00*/  SYNCS.ARRIVE.TRANS64.RED.A1T0 RZ, [UR8], RZ ;  /* 0x000000ffffff79a7 */ /* 0x000fe20008100408 */
[----:B----4-:R-:W-:Y:S01]  /*4d10*/  @!P4 IMAD.X R0, RZ, RZ, R31, P0 ;  /* 0x000000ffff00c224 */ /* 0x010fe200000e061f */
[----:B------:R-:W4:Y:S02]  /*4d20*/  SYNCS.PHASECHK.TRANS64.TRYWAIT P2, [UR7+0xa8], R12 ;  /* 0x0000a80cff0075a7 */ /* 0x000f240008041107 */
[----:B--2-4-:R-:W-:Y:S05]  /*4d30*/  @!P2 BRA `(.L_x_97) ;  /* 0x000000640028a947 */ /* 0x014fea0003800000 */
.L_x_180:
        /* <DEDUP_REMOVED lines=8> */
[----:B------:R-:W-:Y:S01]  /*4dc0*/  @!UP1 UIADD3 UR24, UPT, UPT, UR7, 0x2200, URZ ;  /* 0x0000220007189890 */ /* 0x000fe2000fffe0ff */
[----:B------:R-:W-:Y:S01]  /*4dd0*/  VOTEU.ALL UP1, P4 ;  /* 0x0000000000ff7886 */ /* 0x000fe20002020000 */
[----:B------:R-:W-:Y:S01]  /*4de0*/  UMOV UR27, UR35 ;  /* 0x00000023001b7c82 */ /* 0x000fe20008000000 */
[----:B------:R-:W-:Y:S02]  /*4df0*/  UMOV UR28, UR36 ;  /* 0x00000024001c7c82 */ /* 0x000fe40008000000 */
[----:B------:R-:W-:Y:S01]  /*4e00*/  IMAD.U32 R11, RZ, RZ, UR8 ;  /* 0x00000008ff0b7e24 */ /* 0x000fe2000f8e00ff */
[----:B------:R-:W-:Y:S01]  /*4e10*/  UPRMT UR8, UR37, 0x654, UR25 ;  /* 0x0000065425087896 */ /* 0x000fe20008000019 */
[----:B------:R-:W-:Y:S02]  /*4e20*/  IMAD.U32 R10, RZ, RZ, UR9 ;  /* 0x00000009ff0a7e24 */ /* 0x000fe4000f8e00ff */
[----:B------:R-:W-:Y:S01]  /*4e30*/  @!P4 IMAD.X R32, RZ, RZ, R31, P0 ;  /* 0x000000ffff20c224 */ /* 0x000fe200000e061f */
[----:B------:R-:W-:Y:S02]  /*4e40*/  @!P4 R2UR UR15, R11 ;  /* 0x000000000b0fc2ca */ /* 0x000fe400000e0000 */
[----:B------:R-:W-:Y:S11]  /*4e50*/  @!P4 R2UR UR14, R10 ;  /* 0x000000000a0ec2ca */ /* 0x000ff600000e0000 */
[----:B------:R-:W-:Y:S02]  /*4e60*/  @!UPT UIADD3 URZ, UPT, UPT, URZ, URZ, URZ ;  /* 0x000000fffffff290 */ /* 0x000fe4000fffe0ff */
[----:B------:R2:W-:Y:S01]  /*4e70*/  @!UP1 UTMALDG.3D [UR24], [UR14], desc[UR10] ;  /* 0x00000a180e0095b4 */ /* 0x0005e20008011000 */
[----:B------:R2:W-:Y:S01]  /*4e80*/  @!P4 SYNCS.ARRIVE.TRANS64.RED.A0TR RZ, [UR7+0x88], R0 ;  /* 0x00008800ffffc9a7 */ /* 0x0005e20008300407 */
[----:B------:R-:W-:Y:S01]  /*4e90*/  SYNCS.ARRIVE.TRANS64.RED.A1T0 RZ, [UR8], RZ ;  /* 0x000000ffffff79a7 */ /* 0x000fe20008100408 */
[----:B------:R-:W4:Y:S02]  /*4ea0*/  SYNCS.PHASECHK.TRANS64.TRYWAIT P2, [UR7+0xb0], R12 ;  /* 0x0000b00cff0075a7 */ /* 0x000f240008041107 */
[----:B--2-4-:R-:W-:Y:S05]  /*4eb0*/  @!P2 BRA `(.L_x_98) ;  /* 0x0000006000e0a947 */ /* 0x014fea0003800000 */
.L_x_182:
[----:B------:R-:W2:Y:S01]  /*4ec0*/  LDC.64 R14, c[0x0][0xb10] ;  /* 0x0002c400ff0e7b82 */ /* 0x000ea20000000a00 */
[----:B------:R-:W-:Y:S01]  /*4ed0*/  @!P4 R2UR UR8, R32 ;  /* 0x000000002008c2ca */ /* 0x000fe200000e0000 */
[----:B------:R-:W-:Y:S01]  /*4ee0*/  VOTEU.ALL UP1, P4 ;  /* 0x0000000000ff7886 */ /* 0x000fe20002020000 */
[----:B------:R-:W-:Y:S01]  /*4ef0*/  @!P4 R2UR UR9, R33 ;  /* 0x000000002109c2ca */ /* 0x000fe200000e0000 */
[----:B------:R-:W-:Y:S01]  /*4f00*/  UMOV UR10, 0x0 ;  /* 0x00000000000a7882 */ /* 0x000fe20000000000 */
[----:B------:R-:W-:Y:S03]  /*4f10*/  UMOV UR11, 0x10000000 ;  /* 0x10000000000b7882 */ /* 0x000fe60000000000 */
[----:B------:R-:W4:Y:S01]  /*4f20*/  LDC.64 R10, c[0x0][0xb18] ;  /* 0x0002c600ff0a7b82 */ /* 0x000f220000000a00 */
[----:B------:R-:W-:Y:S01]  /*4f30*/  @!UP1 UIADD3 UR18, UPT, UPT, UR34, 0x40, URZ ;  /* 0x0000004022129890 */ /* 0x000fe2000fffe0ff */
[----:B------:R-:W-:Y:S01]  /*4f40*/  @P3 SHF.R.U32.HI R26, RZ, 0x10, R21 ;  /* 0x00000010ff1a3819 */ /* 0x000fe20000011615 */
[----:B------:R-:W-:Y:S01]  /*4f50*/  @!UP1 UIADD3 UR16, UPT, UPT, UR7, 0x4200, URZ ;  /* 0x0000420007109890 */ /* 0x000fe2000fffe0ff */
[----:B------:R-:W-:Y:S01]  /*4f60*/  VIADD R28, R28, 0x1 ;  /* 0x000000011c1c7836 */ /* 0x000fe20000000000 */
[----:B------:R-:W-:Y:S03]  /*4f70*/  VOTEU.ALL UP1, P4 ;  /* 0x0000000000ff7886 */ /* 0x000fe60002020000 */
[----:B------:R-:W5:Y:S01]  /*4f80*/  @!P1 LDC R0, c[0x0][0xb20] ;  /* 0x0002c800ff009b82 */ /* 0x000f620000000800 */
[----:B------:R-:W-:Y:S01]  /*4f90*/  UMOV UR19, UR35 ;  /* 0x0000002300137c82 */ /* 0x000fe20008000000 */
[----:B------:R-:W-:Y:S01]  /*4fa0*/  IMAD.U32 R33, RZ, RZ, UR8 ;  /* 0x00000008ff217e24 */ /* 0x000fe2000f8e00ff */
[----:B------:R-:W-:Y:S05]  /*4fb0*/  UMOV UR20, UR36 ;  /* 0x0000002400147c82 */ /* 0x000fea0008000000 */
[----:B-1----:R-:W1:Y:S01]  /*4fc0*/  @!P1 LDC R3, c[0x0][0xb0c] ;  /* 0x0002c300ff039b82 */ /* 0x002e620000000800 */
[----:B------:R-:W-:Y:S01]  /*4fd0*/  IMAD.U32 R32, RZ, RZ, UR9 ;  /* 0x00000009ff207e24 */ /* 0x000fe2000f8e00ff */
[----:B------:R-:W-:Y:S01]  /*4fe0*/  UPRMT UR8, UR37, 0x654, UR17 ;  /* 0x0000065425087896 */ /* 0x000fe20008000011 */
[----:B------:R-:W-:Y:S03]  /*4ff0*/  @!P4 R2UR UR15, R33 ;  /* 0x00000000210fc2ca */ /* 0x000fe600000e0000 */
[----:B------:R-:W-:Y:S01]  /*5000*/  @!P4 R2UR UR14, R32 ;  /* 0x00000000200ec2ca */ /* 0x000fe200000e0000 */
[----:B------:R-:W-:Y:S11]  /*5010*/  @!P4 IMAD.MOV.U32 R32, RZ, RZ, 0x2000 ;  /* 0x00002000ff20c424 */ /* 0x000ff600078e00ff */
[----:B------:R-:W-:Y:S01]  /*5020*/  @!UPT UIADD3 URZ, UPT, UPT, URZ, URZ, URZ ;  /* 0x000000fffffff290 */ /* 0x000fe2000fffe0ff */
[----:B------:R1:W-:Y:S01]  /*5030*/  @!UP1 UTMALDG.3D [UR16], [UR14], desc[UR10] ;  /* 0x00000a100e0095b4 */ /* 0x0003e20008011000 */
[----:B------:R1:W-:Y:S02]  /*5040*/  @!P4 SYNCS.ARRIVE.TRANS64.RED.A0TR RZ, [UR7+0x90], R32 ;  /* 0x00009020ffffc9a7 */ /* 0x0003e40008300407 */
[----:B-1----:R-:W-:Y:S01]  /*5050*/  @!P1 ISETP.NE.AND P2, PT, R3, 0x1, PT ;  /* 0x000000010300980c */ /* 0x002fe20003f45270 */
[C---:B--2---:R-:W-:Y:S01]  /*5060*/  @!P1 IMAD.HI.U32 R14, R13.reuse, R14, RZ ;  /* 0x0000000e0d0e9227 */ /* 0x044fe200078e00ff */
[----:B----4-:R-:W-:Y:S03]  /*5070*/  @!P1 ISETP.NE.AND P0, PT, R10, 0x1, PT ;  /* 0x000000010a00980c */ /* 0x010fe60003f05270 */
[C---:B------:R-:W-:Y:S01]  /*5080*/  @!P1 IMAD.HI.U32 R11, R8.reuse, R11, RZ ;  /* 0x0000000b080b9227 */ /* 0x040fe200078e00ff */
[----:B------:R-:W-:Y:S04]  /*5090*/  @!P1 SHF.R.U32.HI R14, RZ, R15, R14 ;  /* 0x0000000fff0e9219 */ /* 0x000fe8000001160e */
[----:B-----5:R-:W-:Y:S01]  /*50a0*/  @!P1 SHF.R.U32.HI R9, RZ, R0, R11 ;  /* 0x00000000ff099219 */ /* 0x020fe2000001160b */
[----:B------:R-:W-:Y:S01]  /*50b0*/  SYNCS.ARRIVE.TRANS64.RED.A1T0 RZ, [UR8], RZ ;  /* 0x000000ffffff79a7 */ /* 0x000fe20008100408 */
[----:B------:R-:W-:Y:S02]  /*50c0*/  @!P1 SEL R14, R13, R14, !P2 ;  /* 0x0000000e0d0e9207 */ /* 0x000fe40005000000 */
[----:B------:R-:W-:Y:S01]  /*50d0*/  @!P1 SEL R9, R8, R9, !P0 ;  /* 0x0000000908099207 */ /* 0x000fe20004000000 */
[----:B------:R-:W1:Y:S04]  /*50e0*/  SYNCS.PHASECHK.TRANS64.TRYWAIT P5, [UR7+0xb8], R12 ;  /* 0x0000b80cff0075a7 */ /* 0x000e6800080a1107 */
[----:B------:R-:W-:Y:S02]  /*50f0*/  @!P1 IMAD.IADD R0, R9, 0x1, -R14 ;  /* 0x0000000109009824 */ /* 0x000fe400078e0a0e */
[----:B------:R-:W-:Y:S02]  /*5100*/  @!P1 IMAD.IADD R9, R14, 0x1, -R9 ;  /* 0x000000010e099824 */ /* 0x000fe400078e0a09 */
[----:B------:R-:W-:Y:S02]  /*5110*/  @!P1 IMAD R13, R0, R3, R13 ;  /* 0x00000003000d9224 */ /* 0x000fe400078e020d */
[----:B------:R-:W-:Y:S01]  /*5120*/  @!P1 IMAD R8, R9, R10, R8 ;  /* 0x0000000a09089224 */ /* 0x000fe200078e0208 */
[----:B-1----:R-:W-:Y:S06]  /*5130*/  @!P5 BRA `(.L_x_99) ;  /* 0x000000600058d947 */ /* 0x002fec0003800000 */
.L_x_184:
[----:B-1----:R-:W-:Y:S01]  /*5140*/  @!P4 IADD3 R3, P0, PT, R30, 0x580, RZ ;  /* 0x000005801e03c810 */ /* 0x002fe20007f1e0ff */
[----:B------:R-:W-:Y:S01]  /*5150*/  VOTEU.ALL UP1, P4 ;  /* 0x0000000000ff7886 */ /* 0x000fe20002020000 */
[----:B------:R-:W-:Y:S01]  /*5160*/  UMOV UR18, 0x0 ;  /* 0x0000000000127882 */ /* 0x000fe20000000000 */
[----:B------:R-:W-:Y:S01]  /*5170*/  UMOV UR19, 0x10000000 ;  /* 0x1000000000137882 */ /* 0x000fe20000000000 */
[----:B------:R-:W-:Y:S01]  /*5180*/  @!P4 R2UR UR9, R3 ;  /* 0x000000000309c2ca */ /* 0x000fe200000e0000 */
[----:B------:R-:W-:Y:S01]  /*5190*/  @!P4 IMAD.X R0, RZ, RZ, R31, P0 ;  /* 0x000000ffff00c224 */ /* 0x000fe200000e061f */
[----:B------:R-:W-:Y:S01]  /*51a0*/  @!UP1 UIADD3 UR10, UPT, UPT, UR34, 0x60, URZ ;  /* 0x00000060220a9890 */ /* 0x000fe2000fffe0ff */
[----:B------:R-:W-:Y:S01]  /*51b0*/  ISETP.NE.AND P0, PT, R28, 0x2, PT ;  /* 0x000000021c00780c */ /* 0x000fe20003f05270 */
[----:B------:R-:W-:Y:S01]  /*51c0*/  UMOV UR11, UR35 ;  /* 0x00000023000b7c82 */ /* 0x000fe20008000000 */
[----:B------:R-:W-:Y:S01]  /*51d0*/  UMOV UR12, UR36 ;  /* 0x00000024000c7c82 */ /* 0x000fe20008000000 */
[----:B------:R-:W-:Y:S01]  /*51e0*/  @!P4 R2UR UR8, R0 ;  /* 0x000000000008c2ca */ /* 0x000fe200000e0000 */
[----:B------:R-:W-:Y:S01]  /*51f0*/  IMAD.IADD R114, R8, 0x1, R109 ;  /* 0x0000000108727824 */ /* 0x000fe200078e026d */
[----:B------:R-:W-:Y:S01]  /*5200*/  @P3 R2UR UR36, R26 ;  /* 0x000000001a2432ca */ /* 0x000fe200000e0000 */
[----:B------:R-:W-:Y:S01]  /*5210*/  IMAD.IADD R113, R13, 0x1, R108 ;  /* 0x000000010d717824 */ /* 0x000fe200078e026c */
[----:B------:R-:W-:Y:S02]  /*5220*/  SEL R0, RZ, 0x1, P0 ;  /* 0x00000001ff007807 */ /* 0x000fe40000000000 */
[----:B------:R-:W-:Y:S01]  /*5230*/  LOP3.LUT R29, R29, 0x1, RZ, 0x3c, !PT ;  /* 0x000000011d1d7812 */ /* 0x000fe200078e3cff */
[----:B------:R-:W-:Y:S01]  /*5240*/  IMAD.U32 R10, RZ, RZ, UR9 ;  /* 0x00000009ff0a7e24 */ /* 0x000fe2000f8e00ff */
[----:B------:R-:W-:Y:S01]  /*5250*/  @!UP1 UIADD3 UR9, UPT, UPT, UR7, 0x98, URZ ;  /* 0x0000009807099890 */ /* 0x000fe2000fffe0ff */
[----:B------:R-:W-:Y:S02]  /*5260*/  LOP3.LUT R27, R27, R0, RZ, 0x3c, !PT ;  /* 0x000000001b1b7212 */ /* 0x000fe400078e3cff */
[----:B------:R-:W-:Y:S02]  /*5270*/  SEL R28, R28, RZ, P0 ;  /* 0x000000ff1c1c7207 */ /* 0x000fe40000000000 */
[----:B------:R-:W-:Y:S01]  /*5280*/  IMAD.U32 R11, RZ, RZ, UR8 ;  /* 0x00000008ff0b7e24 */ /* 0x000fe2000f8e00ff */
[----:B------:R-:W-:Y:S01]  /*5290*/  @!P4 R2UR UR14, R10 ;  /* 0x000000000a0ec2ca */ /* 0x000fe200000e0000 */
[----:B------:R-:W-:Y:S01]  /*52a0*/  @!UP1 UIADD3 UR8, UPT, UPT, UR7, 0x6200, URZ ;  /* 0x0000620007089890 */ /* 0x000fe2000fffe0ff */
[----:B------:R-:W-:Y:S02]  /*52b0*/  VOTEU.ALL UP1, P4 ;  /* 0x0000000000ff7886 */ /* 0x000fe40002020000 */
[----:B------:R-:W-:Y:S11]  /*52c0*/  @!P4 R2UR UR15, R11 ;  /* 0x000000000b0fc2ca */ /* 0x000ff600000e0000 */
[----:B------:R-:W-:Y:S02]  /*52d0*/  @!UPT UIADD3 URZ, UPT, UPT, URZ, URZ, URZ ;  /* 0x000000fffffff290 */ /* 0x000fe4000fffe0ff */
[----:B------:R2:W-:Y:S01]  /*52e0*/  @!UP1 UTMALDG.3D [UR8], [UR14], desc[UR18] ;  /* 0x000012080e0095b4 */ /* 0x0005e20008011000 */
[----:B------:R2:W-:Y:S01]  /*52f0*/  @!P4 SYNCS.ARRIVE.TRANS64.RED.A0TR RZ, [UR7+0x98], R25 ;  /* 0x00009819ffffc9a7 */ /* 0x0005e20008300407 */
[----:B------:R-:W-:Y:S01]  /*5300*/  UPLOP3.LUT UP1, UPT, UPT, UPT, UPT, 0x80, 0x8 ;  /* 0x000000000008789c */ /* 0x000fe20003f2f070 */
[----:B------:R-:W-:Y:S01]  /*5310*/  SYNCS.ARRIVE.TRANS64.RED.A1T0 RZ, [UR13], RZ ;  /* 0x000000ffffff79a7 */ /* 0x000fe2000810040d */
[----:B------:R-:W-:Y:S09]  /*5320*/  @P3 BRA `(.L_x_100) ;  /* 0xfffffff000943947 */ /* 0x000ff2000383ffff */
[----:B------:R-:W-:-:S04]  /*5330*/  SHF.L.U32 R3, R29, 0x1f, RZ ;  /* 0x0000001f1d037819 */ /* 0x000fc800000006ff */
[----:B------:R-:W1:Y:S02]  /*5340*/  SYNCS.PHASECHK.TRANS64.TRYWAIT P0, [UR7+0xa0], R3 ;  /* 0x0000a003ff0075a7 */ /* 0x000e640008001107 */
[----:B-1----:R-:W-:Y:S05]  /*5350*/  @!P0 BRA `(.L_x_101) ;  /* 0x0000005c00e88947 */ /* 0x002fea0003800000 */
.L_x_186:
[----:B------:R-:W4:Y:S02]  /*5360*/  SYNCS.PHASECHK.TRANS64.TRYWAIT P0, [UR7+0xa8], R3 ;  /* 0x0000a803ff0075a7 */ /* 0x000f240008001107 */
[----:B----4-:R-:W-:Y:S05]  /*5370*/  @!P0 BRA `(.L_x_102) ;  /* 0x0000005c00f88947 */ /* 0x010fea0003800000 */
.L_x_188:
[----:B------:R-:W4:Y:S02]  /*5380*/  SYNCS.PHASECHK.TRANS64.TRYWAIT P0, [UR7+0xb0], R3 ;  /* 0x0000b003ff0075a7 */ /* 0x000f240008001107 */
[----:B----4-:R-:W-:Y:S05]  /*5390*/  @!P0 BRA `(.L_x_103) ;  /* 0x0000006000088947 */ /* 0x010fea0003800000 */
.L_x_190:
[----:B-1----:R-:W-:-:S07]  /*53a0*/  MOV R0, UR7 ;  /* 0x0000000700007c02 */ /* 0x002fce0008000f00 */
.L_x_104:
[----:B-1----:R-:W-:-:S04]  /*53b0*/  SHF.L.U32 R3, R29, 0x1f, RZ ;  /* 0x0000001f1d037819 */ /* 0x002fc800000006ff */
[----:B------:R1:W4:Y:S03]  /*53c0*/  SYNCS.PHASECHK.TRANS64.TRYWAIT P0, [R0+URZ+0xb8], R3 ;  /* 0x0000b803000075a7 */ /* 0x00032600080011ff */
[----:B----4-:R-:W-:Y:S05]  /*53d0*/  @!P0 NANOSLEEP.SYNCS 0x989680 ;  /* 0x009896800000895d */ /* 0x010fea0003900000 */
[----:B------:R-:W4:Y:S02]  /*53e0*/  @!P0 SYNCS.PHASECHK.TRANS64 P0, [R0+URZ+0xb8], R3 ;  /* 0x0000b803000085a7 */ /* 0x000f2400080010ff */
[----:B--2-4-:R-:W-:Y:S05]  /*53f0*/  @P0 EXIT ;  /* 0x000000000000094d */ /* 0x014fea0003800000 */
[----:B------:R-:W-:Y:S05]  /*5400*/  BRA `(.L_x_104) ;  /* 0xfffffffc00e87947 */ /* 0x000fea000383ffff */
.L_x_89:
[----:B------:R-:W-:-:S06]  /*5410*/  UISETP.GE.AND UP1, UPT, UR10, 0x4, UPT ;  /* 0x000000040a00788c */ /* 0x000fcc000bf26270 */
[----:B------:R-:W-:-:S13]  /*5420*/  PLOP3.LUT P0, PT, PT, PT, UP1, 0x80, 0x8 ;  /* 0x000000000008781c */ /* 0x000fda0003f0f018 */
[----:B------:R-:W-:Y:S05]  /*5430*/  @!P0 EXIT ;  /* 0x000000000000894d */ /* 0x000fea0003800000 */
[----:B------:R-:W-:Y:S01]  /*5440*/  BAR.SYNC.DEFER_BLOCKING 0x6, 0xa0 ;  /* 0x0182800000007b1d */ /* 0x000fe20000010000 */
[C---:B------:R-:W-:Y:S01]  /*5450*/  IMAD.SHL.U32 R5, R131.reuse, 0x20, RZ ;  /* 0x0000002083057824 */ /* 0x040fe200078e00ff */
[C---:B------:R-:W-:Y:S01]  /*5460*/  LOP3.LUT R133, R131.reuse, 0x60, RZ, 0xc0, !PT ;  /* 0x0000006083857812 */ /* 0x040fe200078ec0ff */
[C---:B------:R-:W-:Y:S01]  /*5470*/  IMAD.SHL.U32 R130, R131.reuse, 0x4, RZ ;  /* 0x0000000483827824 */ /* 0x040fe200078e00ff */
[C---:B------:R-:W-:Y:S01]  /*5480*/  LOP3.LUT R132, R131.reuse, 0x2, RZ, 0xc0, !PT ;  /* 0x0000000283847812 */ /* 0x040fe200078ec0ff */
[----:B------:R-:W-:Y:S01]  /*5490*/  IMAD.U32 R70, R131, 0x10000, RZ ;  /* 0x0001000083467824 */ /* 0x000fe200078e00ff */
[----:B------:R-:W-:Y:S02]  /*54a0*/  UMOV UR41, 0x400 ;  /* 0x0000040000297882 */ /* 0x000fe40000000000 */
[----:B------:R-:W1:Y:S01]  /*54b0*/  LDC R117, c[0x0][0x370] ;  /* 0x0000dc00ff757b82 */ /* 0x000e620000000800 */
[----:B------:R-:W-:Y:S01]  /*54c0*/  ULEA UR41, UR37, UR41, 0x18 ;  /* 0x0000002925297291 */ /* 0x000fe2000f8ec0ff */
[----:B------:R-:W-:Y:S01]  /*54d0*/  LOP3.LUT R7, R5, 0xc0, RZ, 0xc0, !PT ;  /* 0x000000c005077812 */ /* 0x000fe200078ec0ff */
[----:B------:R-:W-:Y:S01]  /*54e0*/  IMAD.MOV.U32 R67, RZ, RZ, RZ ;  /* 0x000000ffff437224 */ /* 0x000fe200078e00ff */
[----:B------:R-:W-:Y:S01]  /*54f0*/  LOP3.LUT R70, R70, 0x600000, RZ, 0xc0, !PT ;  /* 0x0060000046467812 */ /* 0x000fe200078ec0ff */
[----:B------:R-:W-:Y:S01]  /*5500*/  UIADD3 UR40, UPT, UPT, UR41, 0x200, URZ ;  /* 0x0000020029287890 */ /* 0x000fe2000fffe0ff */
[----:B------:R-:W-:Y:S01]  /*5510*/  LOP3.LUT R130, R7, 0x18, R130, 0xf8, !PT ;  /* 0x0000001807827812 */ /* 0x000fe200078ef882 */
[----:B------:R-:W-:Y:S01]  /*5520*/  IMAD.MOV.U32 R128, RZ, RZ, RZ ;  /* 0x000000ffff807224 */ /* 0x000fe200078e00ff */
[----:B------:R-:W2:Y:S01]  /*5530*/  LDC R118, c[0x0][0x374] ;  /* 0x0000dd00ff767b82 */ /* 0x000ea20000000800 */
[----:B------:R-:W-:Y:S01]  /*5540*/  LOP3.LUT R131, R131, 0x4, RZ, 0xc0, !PT ;  /* 0x0000000483837812 */ /* 0x000fe200078ec0ff */
[----:B------:R-:W-:Y:S01]  /*5550*/  IMAD.MOV.U32 R115, RZ, RZ, RZ ;  /* 0x000000ffff737224 */ /* 0x000fe200078e00ff */
[----:B------:R-:W-:-:S02]  /*5560*/  LOP3.LUT R130, R130, 0xf20, R5, 0xf8, !PT ;  /* 0x00000f2082827812 */ /* 0x000fc400078ef805 */
[----:B------:R-:W-:Y:S02]  /*5570*/  CS2R R126, SRZ ;  /* 0x00000000007e7805 */ /* 0x000fe4000001ff00 */
[----:B------:R-:W-:Y:S01]  /*5580*/  IADD3 R129, PT, PT, -R131, 0x2, RZ ;  /* 0x0000000283817810 */ /* 0x000fe20007ffe1ff */
[----:B------:R-:W3:Y:S01]  /*5590*/  LDCU.64 UR46, c[0x0][0x348] ;  /* 0x00006900ff2e77ac */ /* 0x000ee20008000a00 */
[----:B------:R-:W-:Y:S01]  /*55a0*/  LEA R130, R130, UR40, 0x1 ;  /* 0x0000002882827c11 */ /* 0x000fe2000f8e08ff */
[----:B------:R-:W4:Y:S01]  /*55b0*/  LDS R3, [UR41+0x180] ;  /* 0x00018029ff037984 */ /* 0x000f220008000800 */
[----:B------:R-:W-:Y:S01]  /*55c0*/  UMOV UR44, 0x1 ;  /* 0x00000001002c7882 */ /* 0x000fe20000000000 */
[----:B------:R-:W-:Y:S01]  /*55d0*/  UMOV UR43, URZ ;  /* 0x000000ff002b7c82 */ /* 0x000fe20008000000 */
[----:B------:R-:W-:Y:S01]  /*55e0*/  UMOV UR42, URZ ;  /* 0x000000ff002a7c82 */ /* 0x000fe20008000000 */
[----:B-1234-:R-:W-:-:S07]  /*55f0*/  IMAD.IADD R70, R3, 0x1, R70 ;  /* 0x0000000103467824 */ /* 0x01efce00078e0246 */
.L_x_132:
[----:B------:R-:W-:Y:S02]  /*5600*/  LEA R0, R115, UR41, 0x3 ;  /* 0x0000002973007c11 */ /* 0x000fe4000f8e18ff */
[----:B------:R-:W-:Y:S02]  /*5610*/  SHF.L.U32 R3, R127, 0x1f, RZ ;  /* 0x0000001f7f037819 */ /* 0x000fe400000006ff */
[----:B------:R-:W-:Y:S02]  /*5620*/  LEA R104, R115, UR41, 0x4 ;  /* 0x0000002973687c11 */ /* 0x000fe4000f8e20ff */
[----:B-1----:R-:W1:Y:S02]  /*5630*/  SYNCS.PHASECHK.TRANS64.TRYWAIT P0, [R0+URZ+0xd0], R3 ;  /* 0x0000d003000075a7 */ /* 0x002e6400080011ff */
[----:B-1----:R-:W-:Y:S05]  /*5640*/  @!P0 BRA `(.L_x_105) ;  /* 0x0000005c00748947 */ /* 0x002fea0003800000 */
.L_x_191:
        /* <DEDUP_REMOVED lines=11> */
[----:B--2---:R-:W-:-:S04]  /*5700*/  LOP3.LUT P3, RZ, R106, 0x1, RZ, 0xc0, !PT ;  /* 0x000000016aff7812 */ /* 0x004fc8000786c0ff */
[----:B------:R-:W-:-:S09]  /*5710*/  P2R R136, PR, RZ, 0x8 ;  /* 0x00000008ff887803 */ /* 0x000fd20000000000 */
[----:B------:R-:W-:Y:S02]  /*5720*/  @P3 MOV R123, R104 ;  /* 0x00000068007b3202 */ /* 0x000fe40000000f00 */
[----:B------:R-:W-:Y:S01]  /*5730*/  @P3 LOP3.LUT R124, R105, 0xffff, RZ, 0xc0, !PT ;  /* 0x0000ffff697c3812 */ /* 0x000fe200078ec0ff */
[----:B-1----:R-:W-:Y:S06]  /*5740*/  @!P0 BRA `(.L_x_106) ;  /* 0x0000000000b88947 */ /* 0x002fec0003800000 */
[----:B------:R-:W1:Y:S01]  /*5750*/  LDC.64 R4, c[0x0][0xb18] ;  /* 0x0002c600ff047b82 */ /* 0x000e620000000a00 */
[----:B------:R-:W-:-:S07]  /*5760*/  ISETP.NE.AND P0, PT, R66, 0x1, PT ;  /* 0x000000014200780c */ /* 0x000fce0003f05270 */
[----:B------:R-:W2:Y:S08]  /*5770*/  LDC.64 R6, c[0x0][0xb10] ;  /* 0x0002c400ff067b82 */ /* 0x000eb00000000a00 */
[----:B------:R-:W3:Y:S08]  /*5780*/  LDC R0, c[0x0][0xb20] ;  /* 0x0002c800ff007b82 */ /* 0x000ef00000000800 */
[----:B------:R-:W4:Y:S01]  /*5790*/  LDC R8, c[0x0][0xb0c] ;  /* 0x0002c300ff087b82 */ /* 0x000f220000000800 */
[----:B-1----:R-:W-:Y:S01]  /*57a0*/  IMAD.HI.U32 R9, R118, R5, RZ ;  /* 0x0000000576097227 */ /* 0x002fe200078e00ff */
[----:B------:R-:W-:-:S03]  /*57b0*/  ISETP.NE.AND P1, PT, R4, 0x1, PT ;  /* 0x000000010400780c */ /* 0x000fc60003f25270 */
[----:B------:R-:W-:-:S03]  /*57c0*/  IMAD.HI.U32 R5, R124, R5, RZ ;  /* 0x000000057c057227 */ /* 0x000fc600078e00ff */
[----:B------:R-:W1:Y:S01]  /*57d0*/  LDC.64 R2, c[0x0][0xb28] ;  /* 0x0002ca00ff027b82 */ /* 0x000e620000000a00 */
[----:B--2---:R-:W-:-:S04]  /*57e0*/  IMAD.HI.U32 R10, R117, R6, RZ ;  /* 0x00000006750a7227 */ /* 0x004fc800078e00ff */
[----:B------:R-:W-:Y:S01]  /*57f0*/  IMAD.HI.U32 R12, R123, R6, RZ ;  /* 0x000000067b0c7227 */ /* 0x000fe200078e00ff */
[----:B------:R-:W-:Y:S02]  /*5800*/  SHF.R.U32.HI R10, RZ, R7, R10 ;  /* 0x00000007ff0a7219 */ /* 0x000fe4000001160a */
[-C--:B---3--:R-:W-:Y:S02]  /*5810*/  SHF.R.U32.HI R9, RZ, R0.reuse, R9 ;  /* 0x00000000ff097219 */ /* 0x088fe40000011609 */
[----:B------:R-:W-:Y:S02]  /*5820*/  SHF.R.U32.HI R5, RZ, R0, R5 ;  /* 0x00000000ff057219 */ /* 0x000fe40000011605 */
[----:B------:R-:W-:Y:S02]  /*5830*/  SEL R9, R118, R9, !P1 ;  /* 0x0000000976097207 */ /* 0x000fe40004800000 */
[----:B------:R-:W-:Y:S02]  /*5840*/  SHF.R.U32.HI R12, RZ, R7, R12 ;  /* 0x00000007ff0c7219 */ /* 0x000fe4000001160c */
[----:B----4-:R-:W-:-:S02]  /*5850*/  ISETP.NE.AND P2, PT, R8, 0x1, PT ;  /* 0x000000010800780c */ /* 0x010fc40003f45270 */
[----:B------:R-:W-:Y:S02]  /*5860*/  SEL R5, R124, R5, !P1 ;  /* 0x000000057c057207 */ /* 0x000fe40004800000 */
[----:B------:R-:W-:Y:S02]  /*5870*/  SEL R11, R117, R10, !P2 ;  /* 0x0000000a750b7207 */ /* 0x000fe40005000000 */
[----:B------:R-:W-:Y:S01]  /*5880*/  SEL R7, R123, R12, !P2 ;  /* 0x0000000c7b077207 */ /* 0x000fe20005000000 */
[----:B-1----:R-:W-:-:S04]  /*5890*/  IMAD.HI.U32 R10, R9, R2, RZ ;  /* 0x00000002090a7227 */ /* 0x002fc800078e00ff */
        /* <DEDUP_REMOVED lines=25> */
.L_x_106:
[----:B------:R-:W1:Y:S02]  /*5a30*/  LDCU UR4, c[0x0][0xb30] ;  /* 0x00016600ff0477ac */ /* 0x000e640008000800 */
[----:B-1----:R-:W-:-:S09]  /*5a40*/  UISETP.NE.AND UP0, UPT, UR4, 0x1, UPT ;  /* 0x000000010400788c */ /* 0x002fd2000bf05270 */
[----:B------:R-:W-:Y:S05]  /*5a50*/  BRA.U UP0, `(.L_x_107) ;  /* 0x0000000100407547 */ /* 0x000fea000b800000 */
[----:B------:R-:W1:Y:S08]  /*5a60*/  LDC.64 R2, c[0x0][0xb18] ;  /* 0x0002c600ff027b82 */ /* 0x000e700000000a00 */
[----:B------:R-:W2:Y:S08]  /*5a70*/  LDC.64 R4, c[0x0][0xb10] ;  /* 0x0002c400ff047b82 */ /* 0x000eb00000000a00 */
[----:B------:R-:W3:Y:S08]  /*5a80*/  LDC R0, c[0x0][0xb20] ;  /* 0x0002c800ff007b82 */ /* 0x000ef00000000800 */
[----:B------:R-:W4:Y:S01]  /*5a90*/  LDC R6, c[0x0][0xb0c] ;  /* 0x0002c300ff067b82 */ /* 0x000f220000000800 */
[----:B-1----:R-:W-:Y:S01]  /*5aa0*/  IMAD.HI.U32 R3, R124, R3, RZ ;  /* 0x000000037c037227 */ /* 0x002fe200078e00ff */
[----:B------:R-:W-:-:S03]  /*5ab0*/  ISETP.NE.AND P0, PT, R2, 0x1, PT ;  /* 0x000000010200780c */ /* 0x000fc60003f05270 */
[----:B--2---:R-:W-:-:S05]  /*5ac0*/  IMAD.HI.U32 R4, R123, R4, RZ ;  /* 0x000000047b047227 */ /* 0x004fca00078e00ff */
[----:B------:R-:W-:Y:S02]  /*5ad0*/  SHF.R.U32.HI R4, RZ, R5, R4 ;  /* 0x00000005ff047219 */ /* 0x000fe40000011604 */
        /* <DEDUP_REMOVED lines=8> */
.L_x_107:
[----:B------:R-:W-:Y:S01]  /*5b60*/  ULOP3.LUT UP0, URZ, UR40, 0x1b0, URZ, 0xc0, !UPT ;  /* 0x000001b028ff7892 */ /* 0x000fe2000f80c0ff */
[----:B------:R-:W-:Y:S02]  /*5b70*/  IADD3 R115, PT, PT, R115, 0x1, RZ ;  /* 0x0000000173737810 */ /* 0x000fe40007ffe0ff */
[----:B------:R-:W-:-:S06]  /*5b80*/  @P3 SHF.R.U32.HI R125, RZ, 0x10, R105 ;  /* 0x00000010ff7d3819 */ /* 0x000fcc0000011669 */
[----:B------:R-:W-:Y:S05]  /*5b90*/  BRA.U !UP0, `(.L_x_108) ;  /* 0x00000001087c7547 */ /* 0x000fea000b800000 */
[----:B------:R-:W-:Y:S01]  /*5ba0*/  MOV R2, 0x0 ;  /* 0x0000000000027802 */ /* 0x000fe20000000f00 */
[----:B------:R-:W1:Y:S01]  /*5bb0*/  LDCU.64 UR8, c[0x4][0x80] ;  /* 0x01001000ff0877ac */ /* 0x000e620008000a00 */
[----:B------:R-:W-:Y:S02]  /*5bc0*/  HFMA2 R12, -RZ, RZ, 0, 5.9604644775390625e-08 ;  /* 0x00000001ff0c7431 */ /* 0x000fe400000001ff */
[----:B------:R-:W-:Y:S01]  /*5bd0*/  IMAD.MOV.U32 R8, RZ, RZ, 0x70 ;  /* 0x00000070ff087424 */ /* 0x000fe200078e00ff */
[----:B------:R2:W3:Y:S01]  /*5be0*/  LDC.64 R14, c[0x4][R2] ;  /* 0x01000000020e7b82 */ /* 0x0004e20000000a00 */
[----:B------:R-:W4:Y:S01]  /*5bf0*/  LDCU.64 UR6, c[0x4][0x88] ;  /* 0x01001100ff0677ac */ /* 0x000f220008000a00 */
[----:B------:R-:W-:Y:S01]  /*5c00*/  IMAD.MOV.U32 R13, RZ, RZ, RZ ;  /* 0x000000ffff0d7224 */ /* 0x000fe200078e00ff */
[----:B------:R-:W2:Y:S01]  /*5c10*/  LDCU.64 UR4, c[0x4][0x8] ;  /* 0x01000100ff0477ac */ /* 0x000ea20008000a00 */
[----:B-1----:R-:W-:Y:S01]  /*5c20*/  IMAD.U32 R4, RZ, RZ, UR8 ;  /* 0x00000008ff047e24 */ /* 0x002fe2000f8e00ff */
[----:B------:R-:W-:Y:S01]  /*5c30*/  MOV R5, UR9 ;  /* 0x0000000900057c02 */ /* 0x000fe20008000f00 */
[----:B----4-:R-:W-:Y:S01]  /*5c40*/  IMAD.U32 R6, RZ, RZ, UR6 ;  /* 0x00000006ff067e24 */ /* 0x010fe2000f8e00ff */
[----:B------:R-:W-:Y:S01]  /*5c50*/  MOV R7, UR7 ;  /* 0x0000000700077c02 */ /* 0x000fe20008000f00 */
[----:B--2---:R-:W-:Y:S01]  /*5c60*/  IMAD.U32 R10, RZ, RZ, UR4 ;  /* 0x00000004ff0a7e24 */ /* 0x004fe2000f8e00ff */
[----:B------:R-:W-:-:S02]  /*5c70*/  MOV R11, UR5 ;  /* 0x00000005000b7c02 */ /* 0x000fc40008000f00 */
[----:B------:R-:W-:-:S07]  /*5c80*/  LEPC R20, `(.L_x_109) ;  /* 0x000000001014794e */ /* 0x000fce0000000000 */
[----:B---3-5:R-:W-:Y:S05]  /*5c90*/  CALL.ABS.NOINC R14 ;  /* 0x000000000e007343 */ /* 0x028fea0003c00000 */
.L_x_109:
[----:B------:R-:W1:Y:S01]  /*5ca0*/  LDC.64 R2, c[0x4][R2] ;  /* 0x0100000002027b82 */ /* 0x000e620000000a00 */
[----:B------:R-:W2:Y:S01]  /*5cb0*/  LDCU.64 UR8, c[0x4][0x80] ;  /* 0x01001000ff0877ac */ /* 0x000ea20008000a00 */
[----:B------:R-:W-:Y:S02]  /*5cc0*/  HFMA2 R12, -RZ, RZ, 0, 5.9604644775390625e-08 ;  /* 0x00000001ff0c7431 */ /* 0x000fe400000001ff */
[----:B------:R-:W-:Y:S01]  /*5cd0*/  IMAD.MOV.U32 R8, RZ, RZ, 0x70 ;  /* 0x00000070ff087424 */ /* 0x000fe200078e00ff */
[----:B------:R-:W3:Y:S01]  /*5ce0*/  LDCU.64 UR6, c[0x4][0x88] ;  /* 0x01001100ff0677ac */ /* 0x000ee20008000a00 */
[----:B------:R-:W-:Y:S01]  /*5cf0*/  IMAD.MOV.U32 R13, RZ, RZ, RZ ;  /* 0x000000ffff0d7224 */ /* 0x000fe200078e00ff */
[----:B------:R-:W4:Y:S01]  /*5d00*/  LDCU.64 UR4, c[0x4][0x8] ;  /* 0x01000100ff0477ac */ /* 0x000f220008000a00 */
[----:B--2---:R-:W-:Y:S02]  /*5d10*/  MOV R4, UR8 ;  /* 0x0000000800047c02 */ /* 0x004fe40008000f00 */
[----:B------:R-:W-:Y:S01]  /*5d20*/  MOV R5, UR9 ;  /* 0x0000000900057c02 */ /* 0x000fe20008000f00 */
[----:B---3--:R-:W-:Y:S01]  /*5d30*/  IMAD.U32 R6, RZ, RZ, UR6 ;  /* 0x00000006ff067e24 */ /* 0x008fe2000f8e00ff */
[----:B------:R-:W-:Y:S01]  /*5d40*/  MOV R7, UR7 ;  /* 0x0000000700077c02 */ /* 0x000fe20008000f00 */
[----:B----4-:R-:W-:Y:S01]  /*5d50*/  IMAD.U32 R10, RZ, RZ, UR4 ;  /* 0x00000004ff0a7e24 */ /* 0x010fe2000f8e00ff */
[----:B------:R-:W-:-:S02]  /*5d60*/  MOV R11, UR5 ;  /* 0x00000005000b7c02 */ /* 0x000fc40008000f00 */
[----:B------:R-:W-:-:S07]  /*5d70*/  LEPC R20, `(.L_x_108) ;  /* 0x000000001014794e */ /* 0x000fce0000000000 */
[----:B-1----:R-:W-:Y:S05]  /*5d80*/  CALL.ABS.NOINC R2 ;  /* 0x0000000002007343 */ /* 0x002fea0003c00000 */
.L_x_108:
[----:B------:R-:W1:Y:S01]  /*5d90*/  LDC.64 R2, c[0x0][0x890] ;  /* 0x00022400ff027b82 */ /* 0x000e620000000a00 */
[----:B------:R-:W-:-:S06]  /*5da0*/  ULOP3.LUT UR4, UR44, 0x1, URZ, 0x3c, !UPT ;  /* 0x000000012c047892 */ /* 0x000fcc000f8e3cff */
[----:B------:R-:W-:Y:S01]  /*5db0*/  IMAD.U32 R122, RZ, RZ, UR4 ;  /* 0x00000004ff7a7e24 */ /* 0x000fe2000f8e00ff */
[----:B-1----:R-:W-:-:S04]  /*5dc0*/  ISETP.NE.U32.AND P4, PT, R2, RZ, PT ;  /* 0x000000ff0200720c */ /* 0x002fc80003f85070 */
[----:B------:R-:W-:-:S13]  /*5dd0*/  ISETP.NE.AND.EX P4, PT, R3, RZ, PT, P4 ;  /* 0x000000ff0300720c */ /* 0x000fda0003f85340 */
[----:B------:R-:W-:Y:S05]  /*5de0*/  @!P4 BRA `(.L_x_110) ;  /* 0x000000000034c947 */ /* 0x000fea0003800000 */
[----:B------:R-:W1:Y:S02]  /*5df0*/  LDCU.64 UR4, c[0x0][0x888] ;  /* 0x00011100ff0477ac */ /* 0x000e640008000a00 */
[----:B-1----:R-:W-:-:S04]  /*5e00*/  UISETP.NE.U32.AND UP0, UPT, UR4, URZ, UPT ;  /* 0x000000ff0400728c */ /* 0x002fc8000bf05070 */
[----:B------:R-:W-:-:S09]  /*5e10*/  UISETP.NE.AND.EX UP0, UPT, UR5, URZ, UPT, UP0 ;  /* 0x000000ff0500728c */ /* 0x000fd2000bf05300 */
[----:B------:R-:W-:Y:S05]  /*5e20*/  BRA.U !UP0, `(.L_x_111) ;  /* 0x0000000108187547 */ /* 0x000fea000b800000 */
[----:B------:R-:W1:Y:S01]  /*5e30*/  LDC.64 R4, c[0x0][0x888] ;  /* 0x00022200ff047b82 */ /* 0x000e620000000a00 */
[----:B------:R-:W-:-:S04]  /*5e40*/  IMAD R0, R2, UR36, RZ ;  /* 0x0000002402007c24 */ /* 0x000fc8000f8e02ff */
[----:B-1----:R-:W-:-:S05]  /*5e50*/  IMAD.WIDE R4, R0, 0x4, R4 ;  /* 0x0000000400047825 */ /* 0x002fca00078e0204 */
[----:B-----5:R1:W5:Y:S01]  /*5e60*/  LDG.E R83, desc[UR38][R4.64] ;  /* 0x0000002604537981 */ /* 0x020362000c1e1900 */
[----:B------:R-:W-:Y:S01]  /*5e70*/  MOV R110, 0x1 ;  /* 0x00000001006e7802 */ /* 0x000fe20000000f00 */
[----:B------:R-:W-:Y:S06]  /*5e80*/  BRA `(.L_x_110) ;  /* 0x00000000000c7947 */ /* 0x000fec0003800000 */
.L_x_111:
[----:B------:R-:W1:Y:S01]  /*5e90*/  LDCU UR4, c[0x0][0x880] ;  /* 0x00011000ff0477ac */ /* 0x000e620008000800 */
[----:B------:R-:W-:Y:S01]  /*5ea0*/  HFMA2 R110, -RZ, RZ, 0, 5.9604644775390625e-08 ;  /* 0x00000001ff6e7431 */ /* 0x000fe200000001ff */
[----:B-1---5:R-:W-:Y:S02]  /*5eb0*/  MOV R83, UR4 ;  /* 0x0000000400537c02 */ /* 0x022fe40008000f00 */
.L_x_110:
[----:B-1----:R-:W1:Y:S02]  /*5ec0*/  LDC.64 R4, c[0x0][0x8b0] ;  /* 0x00022c00ff047b82 */ /* 0x002e640000000a00 */
        /* <DEDUP_REMOVED lines=11> */
[----:B------:R-:W-:Y:S05]  /*5f80*/  BRA `(.L_x_112) ;  /* 0x0000000000087947 */ /* 0x000fea0003800000 */
.L_x_113:
[----:B------:R-:W1:Y:S02]  /*5f90*/  LDCU UR4, c[0x0][0x8a0] ;  /* 0x00011400ff0477ac */ /* 0x000e640008000800 */
[----:B-1---5:R-:W-:Y:S02]  /*5fa0*/  MOV R69, UR4 ;  /* 0x0000000400457c02 */ /* 0x022fe40008000f00 */
.L_x_112:
[----:B------:R-:W-:Y:S01]  /*5fb0*/  UISETP.NE.AND UP0, UPT, UR45, URZ, UPT ;  /* 0x000000ff2d00728c */ /* 0x000fe2000bf05270 */
[----:B------:R-:W-:-:S04]  /*5fc0*/  PLOP3.LUT P0, PT, PT, PT, PT, 0x8, 0x80 ;  /* 0x000000000080781c */ /* 0x000fc80003f0e170 */
[----:B------:R-:W-:-:S04]  /*5fd0*/  P2R R137, PR, RZ, 0x1 ;  /* 0x00000001ff897803 */ /* 0x000fc80000000000 */
[----:B------:R-:W-:Y:S05]  /*5fe0*/  BRA.U !UP0, `(.L_x_114) ;  /* 0x00000001083c7547 */ /* 0x000fea000b800000 */
[----:B------:R-:W-:-:S04]  /*5ff0*/  ISETP.NE.U32.AND P0, PT, R2, RZ, PT ;  /* 0x000000ff0200720c */ /* 0x000fc80003f05070 */
[----:B------:R-:W-:-:S13]  /*6000*/  ISETP.NE.AND.EX P0, PT, R3, RZ, PT, P0 ;  /* 0x000000ff0300720c */ /* 0x000fda0003f05300 */
[----:B-----5:R-:W-:-:S04]  /*6010*/  @!P0 FSETP.EQ.AND P1, PT, R83, RZ, PT ;  /* 0x000000ff5300820b */ /* 0x020fc80003f22000 */
[----:B------:R-:W-:Y:S01]  /*6020*/  P2R R137, PR, RZ, 0x2 ;  /* 0x00000002ff897803 */ /* 0x000fe20000000000 */
[----:B------:R-:W-:Y:S08]  /*6030*/  @!P0 BRA `(.L_x_114) ;  /* 0x0000000000288947 */ /* 0x000ff00003800000 */
[----:B------:R-:W2:Y:S01]  /*6040*/  LDCU.64 UR4, c[0x0][0x888] ;  /* 0x00011100ff0477ac */ /* 0x000ea20008000a00 */
[----:B------:R-:W-:Y:S02]  /*6050*/  LOP3.LUT P1, RZ, R110, 0xff, RZ, 0xc0, !PT ;  /* 0x000000ff6eff7812 */ /* 0x000fe4000782c0ff */
[----:B------:R-:W-:-:S04]  /*6060*/  FSETP.NEU.AND P0, PT, R83, RZ, PT ;  /* 0x000000ff5300720b */ /* 0x000fc80003f0d000 */
[----:B------:R-:W-:Y:S02]  /*6070*/  SEL R0, RZ, 0xffffffff, P0 ;  /* 0xffffffffff007807 */ /* 0x000fe40000000000 */
[----:B--2---:R-:W-:-:S04]  /*6080*/  ISETP.NE.U32.AND P2, PT, RZ, UR4, PT ;  /* 0x00000004ff007c0c */ /* 0x004fc8000bf45070 */
[----:B------:R-:W-:-:S04]  /*6090*/  ISETP.NE.AND.EX P2, PT, RZ, UR5, PT, P2 ;  /* 0x00000005ff007c0c */ /* 0x000fc8000bf45320 */
[----:B------:R-:W-:-:S04]  /*60a0*/  @!P1 SEL R0, RZ, 0xffffffff, P2 ;  /* 0xffffffffff009807 */ /* 0x000fc80001000000 */
[----:B------:R-:W-:-:S04]  /*60b0*/  LOP3.LUT R0, R0, 0x1, RZ, 0xc0, !PT ;  /* 0x0000000100007812 */ /* 0x000fc800078ec0ff */
[----:B------:R-:W-:-:S04]  /*60c0*/  ISETP.EQ.U32.AND P0, PT, R0, 0x1, PT ;  /* 0x000000010000780c */ /* 0x000fc80003f02070 */
[----:B------:R-:W-:-:S09]  /*60d0*/  P2R R137, PR, RZ, 0x1 ;  /* 0x00000001ff897803 */ /* 0x000fd20000000000 */
.L_x_114:
[----:B------:R-:W-:Y:S01]  /*60e0*/  ISETP.NE.AND P5, PT, R137, RZ, PT ;  /* 0x000000ff8900720c */ /* 0x000fe20003fa5270 */
[----:B------:R-:W-:Y:S01]  /*60f0*/  IMAD.MOV.U32 R121, RZ, RZ, 0x1 ;  /* 0x00000001ff797424 */ /* 0x000fe200078e00ff */
[----:B-1----:R-:W-:Y:S01]  /*6100*/  LEA R5, R67, UR41, 0x3 ;  /* 0x0000002943057c11 */ /* 0x002fe2000f8e18ff */
[----:B------:R-:W-:Y:S01]  /*6110*/  IMAD.SHL.U32 R114, R114, 0x80, RZ ;  /* 0x0000008072727824 */ /* 0x000fe200078e00ff */
[----:B------:R-:W-:Y:S01]  /*6120*/  SHF.L.U32 R2, R128, 0x1f, RZ ;  /* 0x0000001f80027819 */ /* 0x000fe200000006ff */
[----:B------:R-:W-:Y:S01]  /*6130*/  IMAD.SHL.U32 R113, R113, 0x80, RZ ;  /* 0x0000008071717824 */ /* 0x000fe200078e00ff */
[----:B-----5:R-:W-:Y:S01]  /*6140*/  FSETP.NEU.AND P3, PT, R83, RZ, PT ;  /* 0x000000ff5300720b */ /* 0x020fe20003f6d000 */
[----:B------:R-:W-:Y:S01]  /*6150*/  IMAD R68, R67, 0x80, R70 ;  /* 0x0000008043447824 */ /* 0x000fe200078e0246 */
[----:B------:R-:W-:Y:S01]  /*6160*/  CS2R R102, SRZ ;  /* 0x0000000000667805 */ /* 0x000fe2000001ff00 */
[----:B------:R-:W-:Y:S01]  /*6170*/  IMAD.MOV.U32 R65, RZ, RZ, RZ ;  /* 0x000000ffff417224 */ /* 0x000fe200078e00ff */
[----:B------:R-:W-:Y:S01]  /*6180*/  SEL R0, RZ, 0xffffffff, P3 ;  /* 0xffffffffff007807 */ /* 0x000fe20001800000 */
[----:B------:R-:W-:Y:S01]  /*6190*/  IMAD.U32 R120, RZ, RZ, UR42 ;  /* 0x0000002aff787e24 */ /* 0x000fe2000f8e00ff */
[----:B------:R-:W-:Y:S01]  /*61a0*/  CS2R R100, SRZ ;  /* 0x0000000000647805 */ /* 0x000fe2000001ff00 */
[----:B------:R-:W-:Y:S01]  /*61b0*/  VOTEU.ALL UP0, P5 ;  /* 0x0000000000ff7886 */ /* 0x000fe20002800000 */
[----:B------:R-:W-:Y:S01]  /*61c0*/  @!P5 SHF.L.U32 R4, R122, 0x1f, RZ ;  /* 0x0000001f7a04d819 */ /* 0x000fe200000006ff */
[----:B------:R-:W-:Y:S01]  /*61d0*/  IMAD.U32 R119, RZ, RZ, UR43 ;  /* 0x0000002bff777e24 */ /* 0x000fe2000f8e00ff */
[----:B------:R-:W-:-:S02]  /*61e0*/  CS2R R98, SRZ ;  /* 0x0000000000627805 */ /* 0x000fc4000001ff00 */
[----:B------:R-:W-:Y:S01]  /*61f0*/  CS2R R96, SRZ ;  /* 0x0000000000607805 */ /* 0x000fe2000001ff00 */
[----:B------:R-:W-:Y:S01]  /*6200*/  @!UP0 ULEA UR4, UR43, UR41, 0x3 ;  /* 0x000000292b048291 */ /* 0x000fe2000f8e18ff */
[----:B------:R-:W-:Y:S02]  /*6210*/  CS2R R94, SRZ ;  /* 0x00000000005e7805 */ /* 0x000fe4000001ff00 */
[----:B------:R-:W-:Y:S02]  /*6220*/  CS2R R92, SRZ ;  /* 0x00000000005c7805 */ /* 0x000fe4000001ff00 */
[----:B------:R-:W-:Y:S02]  /*6230*/  CS2R R90, SRZ ;  /* 0x00000000005a7805 */ /* 0x000fe4000001ff00 */
[----:B------:R-:W-:Y:S02]  /*6240*/  CS2R R88, SRZ ;  /* 0x0000000000587805 */ /* 0x000fe4000001ff00 */
[----:B------:R-:W1:Y:S02]  /*6250*/  @!P5 SYNCS.PHASECHK.TRANS64.TRYWAIT P1, [UR4+0x80], R4 ;  /* 0x00008004ff00d5a7 */ /* 0x000e640008021104 */
[----:B------:R-:W2:Y:S01]  /*6260*/  LDCU.64 UR4, c[0x0][0x888] ;  /* 0x00011100ff0477ac */ /* 0x000ea20008000a00 */
[----:B------:R-:W3:Y:S01]  /*6270*/  SYNCS.PHASECHK.TRANS64.TRYWAIT P0, [R5+URZ+0xf0], R2 ;  /* 0x0000f002050075a7 */ /* 0x000ee200080011ff */
[----:B--2---:R-:W-:-:S04]  /*6280*/  ISETP.NE.U32.AND P2, PT, RZ, UR4, PT ;  /* 0x00000004ff007c0c */ /* 0x004fc8000bf45070 */
[----:B------:R-:W-:-:S04]  /*6290*/  ISETP.NE.AND.EX P2, PT, RZ, UR5, PT, P2 ;  /* 0x00000005ff007c0c */ /* 0x000fc8000bf45320 */
[----:B------:R-:W-:Y:S02]  /*62a0*/  SEL R3, RZ, 0xffffffff, P2 ;  /* 0xffffffffff037807 */ /* 0x000fe40001000000 */
[----:B------:R-:W-:-:S04]  /*62b0*/  LOP3.LUT P2, R112, R110, 0xff, RZ, 0xc0, !PT ;  /* 0x000000ff6e707812 */ /* 0x000fc8000784c0ff */
[----:B------:R-:W-:-:S04]  /*62c0*/  @P4 SEL R0, R3, R0, !P2 ;  /* 0x0000000003004207 */ /* 0x000fc80005000000 */
[----:B------:R-:W-:-:S04]  /*62d0*/  LOP3.LUT R0, R0, 0x1, RZ, 0xc0, !PT ;  /* 0x0000000100007812 */ /* 0x000fc800078ec0ff */
[----:B------:R-:W-:-:S04]  /*62e0*/  ISETP.NE.U32.AND P2, PT, R0, 0x1, PT ;  /* 0x000000010000780c */ /* 0x000fc80003f45070 */
[----:B------:R-:W-:Y:S02]  /*62f0*/  P2R R135, PR, RZ, 0x4 ;  /* 0x00000004ff877803 */ /* 0x000fe40000000000 */
[----:B-1----:R-:W-:Y:S02]  /*6300*/  @!P5 SEL R121, RZ, 0x1, !P1 ;  /* 0x00000001ff79d807 */ /* 0x002fe40004800000 */
[----:B---3--:R-:W-:-:S07]  /*6310*/  SEL R116, RZ, 0x1, !P0 ;  /* 0x00000001ff747807 */ /* 0x008fce0004000000 */
.L_x_131:
[----:B------:R-:W-:Y:S01]  /*6320*/  ISETP.NE.AND P0, PT, R137, RZ, PT ;  /* 0x000000ff8900720c */ /* 0x000fe20003f05270 */
[----:B------:R-:W-:Y:S05]  /*6330*/  YIELD ;  /* 0x0000000000007946 */ /* 0x000fea0003800000 */
[----:B------:R-:W-:Y:S07]  /*6340*/  BSSY B1, `(.L_x_115) ;  /* 0x000001a000017945 */ /* 0x000fee0003800000 */
[----:B-1----:R-:W-:Y:S05]  /*6350*/  @P0 BRA `(.L_x_116) ;  /* 0x0000000000600947 */ /* 0x002fea0003800000 */
[----:B------:R-:W-:Y:S01]  /*6360*/  ISETP.NE.AND P1, PT, R135, RZ, PT ;  /* 0x000000ff8700720c */ /* 0x000fe20003f25270 */
[----:B------:R-:W-:Y:S01]  /*6370*/  BSSY B0, `(.L_x_117) ;  /* 0x000000b000007945 */ /* 0x000fe20003800000 */
[----:B------:R-:W-:Y:S11]  /*6380*/  ISETP.NE.AND P0, PT, R121, RZ, PT ;  /* 0x000000ff7900720c */ /* 0x000ff60003f05270 */
[----:B------:R-:W-:Y:S05]  /*6390*/  @P1 LEA R5, R119, R130, 0xd ;  /* 0x0000008277051211 */ /* 0x000fea00078e68ff */
[--C-:B------:R-:W-:Y:S02]  /*63a0*/  @P1 IMAD R6, R132, -0x10, R5.reuse ;  /* 0xfffffff084061824 */ /* 0x100fe400078e0205 */
[----:B------:R-:W-:Y:S03]  /*63b0*/  @P1 IMAD R4, R131, -0x10, R5 ;  /* 0xfffffff083041824 */ /* 0x000fe600078e0205 */
[----:B------:R-:W-:Y:S01]  /*63c0*/  @P1 LEA R2, R129, R6, 0x4 ;  /* 0x0000000681021211 */ /* 0x000fe200078e20ff */
[----:B------:R-:W-:Y:S06]  /*63d0*/  @P0 BRA `(.L_x_118) ;  /* 0x0000000000100947 */ /* 0x000fec0003800000 */
[----:B------:R-:W-:Y:S02]  /*63e0*/  LEA R3, R119, UR41, 0x3 ;  /* 0x0000002977037c11 */ /* 0x000fe4000f8e18ff */
[----:B------:R-:W-:Y:S04]  /*63f0*/  SHF.L.U32 R0, R122, 0x1f, RZ ;  /* 0x0000001f7a007819 */ /* 0x000fe800000006ff */
[----:B------:R-:W1:Y:S02]  /*6400*/  SYNCS.PHASECHK.TRANS64.TRYWAIT P0, [R3+URZ+0x80], R0 ;  /* 0x00008000030075a7 */ /* 0x000e6400080011ff */
[----:B-1----:R-:W-:Y:S05]  /*6410*/  @!P0 BRA `(.L_x_119) ;  /* 0x0000005000148947 */ /* 0x002fea0003800000 */
.L_x_118:
[----:B------:R-:W-:Y:S05]  /*6420*/  BSYNC B0 ;  /* 0x0000000000007941 */ /* 0x000fea0003800000 */
.L_x_117:
[----:B------:R-:W-:Y:S01]  /*6430*/  ISETP.NE.AND P0, PT, R135, RZ, PT ;  /* 0x000000ff8700720c */ /* 0x000fe20003f05270 */
[----:B------:R-:W-:Y:S11]  /*6440*/  VIADD R119, R119, 0x1 ;  /* 0x0000000177777836 */ /* 0x000ff60000000000 */
[----:B------:R-:W-:Y:S01]  /*6450*/  @!UPT UIADD3 URZ, UPT, UPT, URZ, URZ, URZ ;  /* 0x000000fffffff290 */ /* 0x000fe2000fffe0ff */
[----:B------:R2:W3:Y:S04]  /*6460*/  @P0 LDS.128 R88, [R5] ;  /* 0x0000000005580984 */ /* 0x0004e80000000c00 */
[----:B------:R2:W4:Y:S04]  /*6470*/  @P0 LDS.128 R96, [R4+0x20] ;  /* 0x0000200004600984 */ /* 0x0005280000000c00 */
[----:B------:R2:W2:Y:S04]  /*6480*/  @P0 LDS.128 R92, [R6+0x10] ;  /* 0x00001000065c0984 */ /* 0x0004a80000000c00 */
[----:B------:R2:W2:Y:S01]  /*6490*/  @P0 LDS.128 R100, [R2+0x10] ;  /* 0x0000100002640984 */ /* 0x0004a20000000c00 */
[C---:B------:R-:W-:Y:S04]  /*64a0*/  ISETP.NE.AND P0, PT, R119.reuse, 0x4, PT ;  /* 0x000000047700780c */ /* 0x040fe80003f05270 */
[----:B-1----:R-:W-:Y:S02]  /*64b0*/  SEL R3, RZ, 0x1, P0 ;  /* 0x00000001ff037807 */ /* 0x002fe40000000000 */
[----:B------:R-:W-:Y:S02]  /*64c0*/  SEL R119, R119, RZ, P0 ;  /* 0x000000ff77777207 */ /* 0x000fe40000000000 */
[----:B------:R-:W-:Y:S02]  /*64d0*/  LOP3.LUT R122, R122, R3, RZ, 0x3c, !PT ;  /* 0x000000037a7a7212 */ /* 0x000fe400078e3cff */
.L_x_116:
[----:B------:R-:W-:Y:S05]  /*64e0*/  BSYNC B1 ;  /* 0x0000000000017941 */ /* 0x000fea0003800000 */
.L_x_115:
[C---:B------:R-:W-:Y:S01]  /*64f0*/  LOP3.LUT P1, RZ, R65.reuse, R116, RZ, 0xfc, !PT ;  /* 0x0000007441ff7212 */ /* 0x040fe2000782fcff */
[----:B------:R-:W-:Y:S01]  /*6500*/  IMAD.SHL.U32 R63, R65, 0x20, RZ ;  /* 0x00000020413f7824 */ /* 0x000fe200078e00ff */
[----:B------:R-:W-:Y:S01]  /*6510*/  LEA R111, R67, UR41, 0x3 ;  /* 0x00000029436f7c11 */ /* 0x000fe2000f8e18ff */
[----:B------:R-:W-:Y:S02]  /*6520*/  BSSY B0, `(.L_x_120) ;  /* 0x0000009000007945 */ /* 0x000fe40003800000 */
[----:B------:R-:W-:Y:S05]  /*6530*/  IMAD.IADD R16, R68, 0x1, R63 ;  /* 0x0000000144107824 */ /* 0x000fea00078e023f */
[----:B------:R-:W-:Y:S04]  /*6540*/  SHF.R.U32.HI R3, RZ, 0x15, R16 ;  /* 0x00000015ff037819 */ /* 0x000fe80000011610 */
[----:B------:R-:W-:Y:S01]  /*6550*/  LOP3.LUT P0, RZ, R3, 0x3, R134, 0x48, !PT ;  /* 0x0000000303ff7812 */ /* 0x000fe20007804886 */
[----:B------:R-:W-:Y:S01]  /*6560*/  @!UPT UIADD3 URZ, UPT, UPT, URZ, URZ, URZ ;  /* 0x000000fffffff290 */ /* 0x000fe2000fffe0ff */
[----:B------:R-:W-:Y:S11]  /*6570*/  @P1 BRA `(.L_x_121) ;  /* 0x00000000000c1947 */ /* 0x000ff60003800000 */
[----:B------:R-:W-:Y:S04]  /*6580*/  SHF.L.U32 R0, R128, 0x1f, RZ ;  /* 0x0000001f80007819 */ /* 0x000fe800000006ff */
[----:B------:R-:W1:Y:S02]  /*6590*/  SYNCS.PHASECHK.TRANS64.TRYWAIT P1, [R111+URZ+0xf0], R0 ;  /* 0x0000f0006f0075a7 */ /* 0x000e6400080211ff */
[----:B-1----:R-:W-:Y:S05]  /*65a0*/  @!P1 BRA `(.L_x_122) ;  /* 0x0000004c00c49947 */ /* 0x002fea0003800000 */
.L_x_121:
[----:B------:R-:W-:Y:S05]  /*65b0*/  BSYNC B0 ;  /* 0x0000000000007941 */ /* 0x000fea0003800000 */
.L_x_120:
[----:B------:R-:W-:Y:S05]  /*65c0*/  @!P0 BRA `(.L_x_123) ;  /* 0x0000000000408947 */ /* 0x000fea0003800000 */
[----:B------:R-:W1:Y:S01]  /*65d0*/  LDCU.64 UR8, c[0x4][0x70] ;  /* 0x01000e00ff0877ac */ /* 0x000e620008000a00 */
[----:B------:R-:W-:Y:S01]  /*65e0*/  MOV R3, 0x0 ;  /* 0x0000000000037802 */ /* 0x000fe20000000f00 */
[----:B------:R-:W-:Y:S02]  /*65f0*/  HFMA2 R12, -RZ, RZ, 0, 5.9604644775390625e-08 ;  /* 0x00000001ff0c7431 */ /* 0x000fe400000001ff */
[----:B------:R-:W-:Y:S02]  /*6600*/  IMAD.MOV.U32 R8, RZ, RZ, 0x192 ;  /* 0x00000192ff087424 */ /* 0x000fe400078e00ff */
[----:B------:R-:W-:Y:S01]  /*6610*/  IMAD.MOV.U32 R13, RZ, RZ, RZ ;  /* 0x000000ffff0d7224 */ /* 0x000fe200078e00ff */
[----:B------:R-:W5:Y:S01]  /*6620*/  LDCU.64 UR6, c[0x4][0x78] ;  /* 0x01000f00ff0677ac */ /* 0x000f620008000a00 */
[----:B--2---:R-:W2:Y:S01]  /*6630*/  LDC.64 R2, c[0x4][R3] ;  /* 0x0100000003027b82 */ /* 0x004ea20000000a00 */
[----:B------:R-:W3:Y:S01]  /*6640*/  LDCU.64 UR4, c[0x4][0x10] ;  /* 0x01000200ff0477ac */ /* 0x000ee20008000a00 */
[----:B-1----:R-:W-:Y:S01]  /*6650*/  MOV R5, UR9 ;  /* 0x0000000900057c02 */ /* 0x002fe20008000f00 */
[----:B------:R-:W-:Y:S01]  /*6660*/  IMAD.U32 R4, RZ, RZ, UR8 ;  /* 0x00000008ff047e24 */ /* 0x000fe2000f8e00ff */
[----:B-----5:R-:W-:Y:S01]  /*6670*/  MOV R7, UR7 ;  /* 0x0000000700077c02 */ /* 0x020fe20008000f00 */
[----:B------:R-:W-:Y:S01]  /*6680*/  IMAD.U32 R6, RZ, RZ, UR6 ;  /* 0x00000006ff067e24 */ /* 0x000fe2000f8e00ff */
[----:B---3--:R-:W-:Y:S01]  /*6690*/  MOV R11, UR5 ;  /* 0x00000005000b7c02 */ /* 0x008fe20008000f00 */
[----:B------:R-:W-:Y:S02]  /*66a0*/  IMAD.U32 R10, RZ, RZ, UR4 ;  /* 0x00000004ff0a7e24 */ /* 0x000fe4000f8e00ff */
[----:B------:R-:W-:Y:S07]  /*66b0*/  LEPC R20, `(.L_x_123) ;  /* 0x000000001014794e */ /* 0x000fee0000000000 */
[----:B--2-4-:R-:W-:Y:S05]  /*66c0*/  CALL.ABS.NOINC R2 ;  /* 0x0000000002007343 */ /* 0x014fea0003c00000 */
.L_x_123:
[----:B------:R-:W-:Y:S01]  /*66d0*/  ISETP.NE.AND P3, PT, R65, 0x3, PT ;  /* 0x000000034100780c */ /* 0x000fe20003f65270 */
[----:B------:R-:W-:Y:S05]  /*66e0*/  WARPSYNC.ALL ;  /* 0x0000000000007948 */ /* 0x000fea0003800000 */
[----:B------:R-:W-:Y:S01]  /*66f0*/  R2UR UR4, R16 ;  /* 0x00000000100472ca */ /* 0x000fe200000e0000 */
[----:B------:R-:W-:Y:S01]  /*6700*/  USHF.L.U32 UR8, UR43, 0xd, URZ ;  /* 0x0000000d2b087899 */ /* 0x000fe200080006ff */
[C---:B---3--:R-:W-:Y:S01]  /*6710*/  SHF.L.U32 R82, R88.reuse, 0x10, RZ ;  /* 0x0000001058527819 */ /* 0x048fe200000006ff */
[----:B------:R-:W-:Y:S01]  /*6720*/  HFMA2 R76, -RZ, RZ, 0.8349609375, 5.424022674560546875e-06 ;  /* 0x3aae005bff4c7431 */ /* 0x000fe200000001ff */
[----:B------:R-:W-:Y:S01]  /*6730*/  LOP3.LUT R85, R88, 0xffff0000, RZ, 0xc0, !PT ;  /* 0xffff000058557812 */ /* 0x000fe200078ec0ff */
[----:B------:R-:W-:Y:S01]  /*6740*/  HFMA2 R75, -RZ, RZ, 1.28515625, -179.25 ;  /* 0x3d24d99aff4b7431 */ /* 0x000fe200000001ff */
[C---:B------:R-:W-:Y:S01]  /*6750*/  SHF.L.U32 R84, R89.reuse, 0x10, RZ ;  /* 0x0000001059547819 */ /* 0x040fe200000006ff */
[----:B------:R-:W-:Y:S01]  /*6760*/  HFMA2 R73, -RZ, RZ, 1.8525390625, -0.310791015625 ;  /* 0x3f69b4f9ff497431 */ /* 0x000fe200000001ff */
[----:B------:R-:W-:Y:S01]  /*6770*/  LOP3.LUT R86, R89, 0xffff0000, RZ, 0xc0, !PT ;  /* 0xffff000059567812 */ /* 0x000fe200078ec0ff */
[----:B------:R-:W-:Y:S01]  /*6780*/  BSSY.RECONVERGENT B0, `(.L_x_124) ;  /* 0x00003b9000007945 */ /* 0x000fe20003800200 */
[----:B------:R-:W-:Y:S02]  /*6790*/  SHF.L.U32 R87, R90, 0x10, RZ ;  /* 0x000000105a577819 */ /* 0x000fe400000006ff */
[C---:B--2---:R-:W-:Y:S01]  /*67a0*/  SHF.L.U32 R36, R93.reuse, 0x10, RZ ;  /* 0x000000105d247819 */ /* 0x044fe200000006ff */
[----:B------:R-:W1:Y:S01]  /*67b0*/  LDTM.x32 R4, tmem[UR4] ;  /* 0x00000004000479ee */ /* 0x000e6200082c0000 */
[----:B------:R-:W-:Y:S01]  /*67c0*/  LOP3.LUT R38, R93, 0xffff0000, RZ, 0xc0, !PT ;  /* 0xffff00005d267812 */ /* 0x000fe200078ec0ff */
[----:B------:R-:W-:Y:S01]  /*67d0*/  @!P3 NOP ;  /* 0x000000000000b918 */ /* 0x000fe20000000000 */
[C---:B------:R-:W-:Y:S02]  /*67e0*/  SHF.L.U32 R37, R94.reuse, 0x10, RZ ;  /* 0x000000105e257819 */ /* 0x040fe400000006ff */
[----:B------:R-:W-:Y:S02]  /*67f0*/  LOP3.LUT R40, R94, 0xffff0000, RZ, 0xc0, !PT ;  /* 0xffff00005e287812 */ /* 0x000fe400078ec0ff */
[----:B------:R-:W-:Y:S02]  /*6800*/  SHF.L.U32 R39, R95, 0x10, RZ ;  /* 0x000000105f277819 */ /* 0x000fe400000006ff */
[----:B------:R-:W-:Y:S02]  /*6810*/  MOV R71, 0x3c09919f ;  /* 0x3c09919f00477802 */ /* 0x000fe40000000f00 */
[----:B------:R-:W-:Y:S02]  /*6820*/  MOV R74, 0x3e235519 ;  /* 0x3e235519004a7802 */ /* 0x000fe40000000f00 */
[----:B------:R-:W-:Y:S02]  /*6830*/  MOV R72, 0x3f210a14 ;  /* 0x3f210a1400487802 */ /* 0x000fe40000000f00 */
[----:B------:R-:W-:Y:S04]  /*6840*/  @!P3 IADD3 R111, PT, PT, R111, 0x110, RZ ;  /* 0x000001106f6fb810 */ /* 0x000fe80007ffe0ff */
[----:B------:R-:W-:Y:S04]  /*6850*/  @!P3 LOP3.LUT R111, R111, 0xfefffff8, RZ, 0xc0, !PT ;  /* 0xfefffff86f6fb812 */ /* 0x000fe800078ec0ff */
[----:B-1----:R1:W-:Y:S01]  /*6860*/  @!P3 SYNCS.ARRIVE.TRANS64.RED.A1T0 RZ, [R111+URZ], RZ ;  /* 0x000000ff6fffb9a7 */ /* 0x0023e200081004ff */
[C---:B------:R-:W-:Y:S01]  /*6870*/  FMUL R0, R69.reuse, R4 ;  /* 0x0000000445007220 */ /* 0x040fe20000400000 */
[C---:B------:R-:W-:Y:S01]  /*6880*/  FMUL R2, R69.reuse, R5 ;  /* 0x0000000545027220 */ /* 0x040fe20000400000 */
[C---:B------:R-:W-:Y:S01]  /*6890*/  FMUL R3, R69.reuse, R6 ;  /* 0x0000000645037220 */ /* 0x040fe20000400000 */
[----:B------:R-:W-:Y:S01]  /*68a0*/  FMUL R7, R69, R7 ;  /* 0x0000000745077220 */ /* 0x000fe20000400000 */
[----:B------:R-:W-:Y:S01]  /*68b0*/  FFMA R0, R83, R82, R0 ;  /* 0x0000005253007223 */ /* 0x000fe20000000000 */
[----:B------:R-:W-:Y:S01]  /*68c0*/  LOP3.LUT R82, R90, 0xffff0000, RZ, 0xc0, !PT ;  /* 0xffff00005a527812 */ /* 0x000fe200078ec0ff */
[----:B------:R-:W-:Y:S01]  /*68d0*/  FMUL R4, R69, R8 ;  /* 0x0000000845047220 */ /* 0x000fe20000400000 */
[----:B------:R-:W-:Y:S01]  /*68e0*/  FFMA R2, R83, R85, R2 ;  /* 0x0000005553027223 */ /* 0x000fe20000000002 */
[----:B------:R-:W-:Y:S01]  /*68f0*/  SHF.L.U32 R85, R91, 0x10, RZ ;  /* 0x000000105b557819 */ /* 0x000fe200000006ff */
[----:B------:R-:W-:Y:S01]  /*6900*/  FMUL R5, R69, R9 ;  /* 0x0000000945057220 */ /* 0x000fe20000400000 */
[----:B------:R-:W-:Y:S01]  /*6910*/  FFMA R3, R83, R84, R3 ;  /* 0x0000005453037223 */ /* 0x000fe20000000003 */
[----:B------:R-:W-:Y:S01]  /*6920*/  LOP3.LUT R84, R91, 0xffff0000, RZ, 0xc0, !PT ;  /* 0xffff00005b547812 */ /* 0x000fe200078ec0ff */
[C---:B------:R-:W-:Y:S01]  /*6930*/  FFMA R7, R83.reuse, R86, R7 ;  /* 0x0000005653077223 */ /* 0x040fe20000000007 */
[----:B------:R-:W-:Y:S01]  /*6940*/  FFMA R4, R83, R87, R4 ;  /* 0x0000005753047223 */ /* 0x000fe20000000004 */
[C---:B------:R-:W-:Y:S01]  /*6950*/  SHF.L.U32 R87, R92.reuse, 0x10, RZ ;  /* 0x000000105c577819 */ /* 0x040fe200000006ff */
[----:B------:R-:W-:Y:S01]  /*6960*/  FMUL R6, R69, R10 ;  /* 0x0000000a45067220 */ /* 0x000fe20000400000 */
[----:B------:R-:W-:Y:S01]  /*6970*/  FFMA R5, R83, R82, R5 ;  /* 0x0000005253057223 */ /* 0x000fe20000000005 */
[----:B------:R-:W-:Y:S01]  /*6980*/  LOP3.LUT R82, R92, 0xffff0000, RZ, 0xc0, !PT ;  /* 0xffff00005c527812 */ /* 0x000fe200078ec0ff */
[C---:B------:R-:W-:Y:S01]  /*6990*/  FMUL R11, R69.reuse, R11 ;  /* 0x0000000b450b7220 */ /* 0x040fe20000400000 */
[C---:B------:R-:W-:Y:S01]  /*69a0*/  FMUL R8, R69.reuse, R12 ;  /* 0x0000000c45087220 */ /* 0x040fe20000400000 */
[----:B------:R-:W-:Y:S01]  /*69b0*/  FMUL R9, R69, R13 ;  /* 0x0000000d45097220 */ /* 0x000fe20000400000 */
[----:B------:R-:W-:Y:S01]  /*69c0*/  FFMA R6, R83, R85, R6 ;  /* 0x0000005553067223 */ /* 0x000fe20000000006 */
[----:B------:R-:W-:Y:S01]  /*69d0*/  FMUL R10, R69, R14 ;  /* 0x0000000e450a7220 */ /* 0x000fe20000400000 */
[C---:B------:R-:W-:Y:S01]  /*69e0*/  FFMA R11, R83.reuse, R84, R11 ;  /* 0x00000054530b7223 */ /* 0x040fe2000000000b */
[----:B------:R-:W-:Y:S01]  /*69f0*/  FFMA R8, R83, R87, R8 ;  /* 0x0000005753087223 */ /* 0x000fe20000000008 */
[----:B------:R-:W-:Y:S01]  /*6a00*/  FMUL R15, R69, R15 ;  /* 0x0000000f450f7220 */ /* 0x000fe20000400000 */
[----:B------:R-:W-:Y:S01]  /*6a10*/  FFMA R9, R83, R82, R9 ;  /* 0x0000005253097223 */ /* 0x000fe20000000009 */
[----:B------:R-:W-:Y:S01]  /*6a20*/  MOV R82, 0x38eb4c3a ;  /* 0x38eb4c3a00527802 */ /* 0x000fe20000000f00 */
[----:B------:R-:W-:Y:S01]  /*6a30*/  FMUL R12, R69, R16 ;  /* 0x00000010450c7220 */ /* 0x000fe20000400000 */
[----:B------:R-:W-:Y:S01]  /*6a40*/  FFMA R10, R83, R36, R10 ;  /* 0x00000024530a7223 */ /* 0x000fe2000000000a */
[----:B------:R-:W-:Y:S01]  /*6a50*/  LOP3.LUT R36, R95, 0xffff0000, RZ, 0xc0, !PT ;  /* 0xffff00005f247812 */ /* 0x000fe200078ec0ff */
[C---:B------:R-:W-:Y:S01]  /*6a60*/  FMUL R13, R69.reuse, R17 ;  /* 0x00000011450d7220 */ /* 0x040fe20000400000 */
[----:B------:R-:W-:Y:S01]  /*6a70*/  FMUL R14, R69, R18 ;  /* 0x00000012450e7220 */ /* 0x000fe20000400000 */
[----:B------:R-:W-:Y:S01]  /*6a80*/  FFMA R15, R83, R38, R15 ;  /* 0x00000026530f7223 */ /* 0x000fe2000000000f */
[C---:B----4-:R-:W-:Y:S01]  /*6a90*/  LOP3.LUT R38, R96.reuse, 0xffff0000, RZ, 0xc0, !PT ;  /* 0xffff000060267812 */ /* 0x050fe200078ec0ff */
[----:B------:R-:W-:Y:S01]  /*6aa0*/  FMUL R19, R69, R19 ;  /* 0x0000001345137220 */ /* 0x000fe20000400000 */
[C---:B------:R-:W-:Y:S01]  /*6ab0*/  FFMA R12, R83.reuse, R37, R12 ;  /* 0x00000025530c7223 */ /* 0x040fe2000000000c */
[----:B------:R-:W-:Y:S01]  /*6ac0*/  SHF.L.U32 R37, R96, 0x10, RZ ;  /* 0x0000001060257819 */ /* 0x000fe200000006ff */
[C---:B------:R-:W-:Y:S01]  /*6ad0*/  FFMA R13, R83.reuse, R40, R13 ;  /* 0x00000028530d7223 */ /* 0x040fe2000000000d */
[----:B------:R-:W-:Y:S01]  /*6ae0*/  FFMA R14, R83, R39, R14 ;  /* 0x00000027530e7223 */ /* 0x000fe2000000000e */
[----:B------:R-:W-:Y:S01]  /*6af0*/  SHF.L.U32 R39, R97, 0x10, RZ ;  /* 0x0000001061277819 */ /* 0x000fe200000006ff */
[----:B------:R-:W-:Y:S01]  /*6b00*/  FMUL R16, R69, R20 ;  /* 0x0000001445107220 */ /* 0x000fe20000400000 */
[----:B------:R-:W-:Y:S01]  /*6b10*/  FFMA R19, R83, R36, R19 ;  /* 0x0000002453137223 */ /* 0x000fe20000000013 */
[----:B------:R-:W-:Y:S01]  /*6b20*/  LOP3.LUT R36, R97, 0xffff0000, RZ, 0xc0, !PT ;  /* 0xffff000061247812 */ /* 0x000fe200078ec0ff */
[C---:B------:R-:W-:Y:S01]  /*6b30*/  FMUL R17, R69.reuse, R21 ;  /* 0x0000001545117220 */ /* 0x040fe20000400000 */
[C---:B------:R-:W-:Y:S01]  /*6b40*/  FMUL R18, R69.reuse, R22 ;  /* 0x0000001645127220 */ /* 0x040fe20000400000 */
[----:B------:R-:W-:Y:S01]  /*6b50*/  FMUL R23, R69, R23 ;  /* 0x0000001745177220 */ /* 0x000fe20000400000 */
[C---:B------:R-:W-:Y:S01]  /*6b60*/  FFMA R16, R83.reuse, R37, R16 ;  /* 0x0000002553107223 */ /* 0x040fe20000000010 */
[C---:B------:R-:W-:Y:S01]  /*6b70*/  SHF.L.U32 R37, R98.reuse, 0x10, RZ ;  /* 0x0000001062257819 */ /* 0x040fe200000006ff */
[----:B------:R-:W-:Y:S01]  /*6b80*/  FFMA R17, R83, R38, R17 ;  /* 0x0000002653117223 */ /* 0x000fe20000000011 */
[----:B------:R-:W-:Y:S01]  /*6b90*/  LOP3.LUT R38, R99, 0xffff0000, RZ, 0xc0, !PT ;  /* 0xffff000063267812 */ /* 0x000fe200078ec0ff */
[----:B------:R-:W-:Y:S01]  /*6ba0*/  FFMA R18, R83, R39, R18 ;  /* 0x0000002753127223 */ /* 0x000fe20000000012 */
[----:B------:R-:W-:Y:S01]  /*6bb0*/  SHF.L.U32 R39, R99, 0x10, RZ ;  /* 0x0000001063277819 */ /* 0x000fe200000006ff */
[----:B------:R-:W-:Y:S01]  /*6bc0*/  FMUL R20, R69, R24 ;  /* 0x0000001845147220 */ /* 0x000fe20000400000 */
[----:B------:R-:W-:Y:S01]  /*6bd0*/  FFMA R23, R83, R36, R23 ;  /* 0x0000002453177223 */ /* 0x000fe20000000017 */
[----:B------:R-:W-:Y:S01]  /*6be0*/  LOP3.LUT R36, R98, 0xffff0000, RZ, 0xc0, !PT ;  /* 0xffff000062247812 */ /* 0x000fe200078ec0ff */
[----:B------:R-:W-:Y:S01]  /*6bf0*/  FMUL R21, R69, R25 ;  /* 0x0000001945157220 */ /* 0x000fe20000400000 */
[----:B------:R-:W-:Y:S01]  /*6c00*/  FFMA R20, R83, R37, R20 ;  /* 0x0000002553147223 */ /* 0x000fe20000000014 */
[C---:B------:R-:W-:Y:S01]  /*6c10*/  SHF.L.U32 R37, R100.reuse, 0x10, RZ ;  /* 0x0000001064257819 */ /* 0x040fe200000006ff */
[C---:B------:R-:W-:Y:S01]  /*6c20*/  FMUL R22, R69.reuse, R26 ;  /* 0x0000001a45167220 */ /* 0x040fe20000400000 */
[C---:B------:R-:W-:Y:S01]  /*6c30*/  FMUL R27, R69.reuse, R27 ;  /* 0x0000001b451b7220 */ /* 0x040fe20000400000 */
[----:B------:R-:W-:Y:S01]  /*6c40*/  FMUL R24, R69, R28 ;  /* 0x0000001c45187220 */ /* 0x000fe20000400000 */
[C---:B------:R-:W-:Y:S01]  /*6c50*/  FFMA R21, R83.reuse, R36, R21 ;  /* 0x0000002453157223 */ /* 0x040fe20000000015 */
[----:B------:R-:W-:Y:S01]  /*6c60*/  LOP3.LUT R36, R100, 0xffff0000, RZ, 0xc0, !PT ;  /* 0xffff000064247812 */ /* 0x000fe200078ec0ff */
[C---:B------:R-:W-:Y:S01]  /*6c70*/  FFMA R22, R83.reuse, R39, R22 ;  /* 0x0000002753167223 */ /* 0x040fe20000000016 */
[C---:B------:R-:W-:Y:S01]  /*6c80*/  SHF.L.U32 R39, R102.reuse, 0x10, RZ ;  /* 0x0000001066277819 */ /* 0x040fe200000006ff */
        /* <DEDUP_REMOVED lines=8> */
[C---:B------:R-:W-:Y:S01]  /*6d10*/  FMUL R31, R69.reuse, R31 ;  /* 0x0000001f451f7220 */ /* 0x040fe20000400000 */
[----:B------:R-:W-:Y:S01]  /*6d20*/  FMUL R40, R0, 0.70710676908493041992 ;  /* 0x3f3504f300287820 */ /* 0x000fe20000400000 */
[C---:B------:R-:W-:Y:S01]  /*6d30*/  FMUL R28, R69.reuse, R32 ;  /* 0x00000020451c7220 */ /* 0x040fe20000400000 */
[----:B------:R-:W-:Y:S01]  /*6d40*/  FMUL R29, R69, R33 ;  /* 0x00000021451d7220 */ /* 0x000fe20000400000 */
[C---:B------:R-:W-:Y:S01]  /*6d50*/  FFMA R26, R83.reuse, R37, R26 ;  /* 0x00000025531a7223 */ /* 0x040fe2000000001a */
[----:B------:R-:W-:Y:S01]  /*6d60*/  FFMA R31, R83, R38, R31 ;  /* 0x00000026531f7223 */ /* 0x000fe2000000001f */
[C---:B------:R-:W-:Y:S01]  /*6d70*/  FSETP.GE.AND P1, PT, |R40|.reuse, 1.0029599666595458984, PT ;  /* 0x3f8060fe2800780b */ /* 0x040fe20003f26200 */
[----:B------:R-:W-:Y:S01]  /*6d80*/  FMUL R33, R40, R40 ;  /* 0x0000002828217220 */ /* 0x000fe20000400000 */
[----:B------:R-:W-:Y:S01]  /*6d90*/  LOP3.LUT R38, R103, 0xffff0000, RZ, 0xc0, !PT ;  /* 0xffff000067267812 */ /* 0x000fe200078ec0ff */
[C---:B------:R-:W-:Y:S01]  /*6da0*/  FFMA R28, R83.reuse, R39, R28 ;  /* 0x00000027531c7223 */ /* 0x040fe2000000001c */
[----:B------:R-:W-:Y:S01]  /*6db0*/  FSEL R37, R82, 8.4834944573231041431e-05, P1 ;  /* 0x38b1e96a52257808 */ /* 0x000fe20000800000 */
[----:B------:R-:W-:Y:S01]  /*6dc0*/  FFMA R29, R83, R36, R29 ;  /* 0x00000024531d7223 */ /* 0x000fe2000000001d */
[----:B------:R-:W-:Y:S01]  /*6dd0*/  SHF.L.U32 R36, R103, 0x10, RZ ;  /* 0x0000001067247819 */ /* 0x000fe200000006ff */
[C---:B------:R-:W-:Y:S01]  /*6de0*/  FMUL R30, R69.reuse, R34 ;  /* 0x00000022451e7220 */ /* 0x040fe20000400000 */
[----:B------:R-:W-:Y:S01]  /*6df0*/  FSEL R41, |R40|, R33, P1 ;  /* 0x0000002128297208 */ /* 0x000fe20000800200 */
[----:B------:R-:W-:Y:S01]  /*6e00*/  FMUL R35, R69, R35 ;  /* 0x0000002345237220 */ /* 0x000fe20000400000 */
[----:B------:R-:W-:Y:S01]  /*6e10*/  FSEL R32, -R76, -0.00082130916416645050049, P1 ;  /* 0xba574d204c207808 */ /* 0x000fe20000800100 */
[----:B------:R-:W-:Y:S01]  /*6e20*/  FFMA R30, R83, R36, R30 ;  /* 0x00000024531e7223 */ /* 0x000fe2000000001e */
[----:B------:R-:W-:Y:S01]  /*6e30*/  FSEL R33, R71, 0.0052134888246655464172, P1 ;  /* 0x3baad5ea47217808 */ /* 0x000fe20000800000 */
[----:B------:R-:W-:Y:S01]  /*6e40*/  FFMA R35, R83, R38, R35 ;  /* 0x0000002653237223 */ /* 0x000fe20000000023 */
[----:B------:R-:W-:Y:S01]  /*6e50*/  FSEL R34, -R75, -0.026868773624300956726, P1 ;  /* 0xbcdc1be74b227808 */ /* 0x000fe20000800100 */
[-C--:B------:R-:W-:Y:S01]  /*6e60*/  FFMA R32, R37, R41.reuse, R32 ;  /* 0x0000002925207223 */ /* 0x080fe20000000020 */
[----:B------:R-:W-:Y:S01]  /*6e70*/  FSEL R37, R74, 0.11284004896879196167, P1 ;  /* 0x3de718af4a257808 */ /* 0x000fe20000800000 */
[----:B------:R-:W-:Y:S02]  /*6e80*/  FMUL R39, R2, 0.70710676908493041992 ;  /* 0x3f3504f302277820 */ /* 0x000fe40000400000 */
[-C--:B------:R-:W-:Y:S01]  /*6e90*/  FFMA R33, R32, R41.reuse, R33 ;  /* 0x0000002920217223 */ /* 0x080fe20000000021 */
[----:B------:R-:W-:Y:S02]  /*6ea0*/  FSEL R32, R73, -0.37612664699554443359, P1 ;  /* 0xbec093ac49207808 */ /* 0x000fe40000800000 */
[----:B------:R-:W-:Y:S01]  /*6eb0*/  FSETP.GE.AND P0, PT, |R39|, 1.0029599666595458984, PT ;  /* 0x3f8060fe2700780b */ /* 0x000fe20003f06200 */
[-C--:B------:R-:W-:Y:S01]  /*6ec0*/  FFMA R34, R33, R41.reuse, R34 ;  /* 0x0000002921227223 */ /* 0x080fe20000000022 */
[----:B------:R-:W-:Y:S02]  /*6ed0*/  FSEL R33, R72, 0.12837915122509002686, P1 ;  /* 0x3e0375d348217808 */ /* 0x000fe40000800000 */
[----:B------:R-:W-:Y:S01]  /*6ee0*/  FSEL R36, -R75, -0.026868773624300956726, P0 ;  /* 0xbcdc1be74b247808 */ /* 0x000fe20000000100 */
[----:B------:R-:W-:Y:S01]  /*6ef0*/  FFMA R37, R34, R41, R37 ;  /* 0x0000002922257223 */ /* 0x000fe20000000025 */
[----:B------:R-:W-:Y:S03]  /*6f00*/  FMUL R34, R39, R39 ;  /* 0x0000002727227220 */ /* 0x000fe60000400000 */
[-C--:B------:R-:W-:Y:S01]  /*6f10*/  FFMA R32, R37, R41.reuse, R32 ;  /* 0x0000002925207223 */ /* 0x080fe20000000020 */
[----:B------:R-:W-:Y:S02]  /*6f20*/  FSEL R37, R82, 8.4834944573231041431e-05, P0 ;  /* 0x38b1e96a52257808 */ /* 0x000fe40000000000 */
[----:B------:R-:W-:Y:S01]  /*6f30*/  FSEL R38, |R39|, R34, P0 ;  /* 0x0000002227267208 */ /* 0x000fe20000000200 */
[----:B------:R-:W-:Y:S01]  /*6f40*/  FFMA R33, R32, R41, R33 ;  /* 0x0000002920217223 */ /* 0x000fe20000000021 */
[----:B------:R-:W-:Y:S01]  /*6f50*/  FSEL R34, -R41, R40, P1 ;  /* 0x0000002829227208 */ /* 0x000fe20000800100 */
[----:B------:R-:W-:Y:S01]  /*6f60*/  FMUL R41, R3, 0.70710676908493041992 ;  /* 0x3f3504f303297820 */ /* 0x000fe20000400000 */
[----:B------:R-:W-:Y:S03]  /*6f70*/  FSEL R32, -R76, -0.00082130916416645050049, P0 ;  /* 0xba574d204c207808 */ /* 0x000fe60000000100 */
[----:B------:R-:W-:Y:S01]  /*6f80*/  FFMA R34, R33, R34, R34 ;  /* 0x0000002221227223 */ /* 0x000fe20000000022 */
[----:B------:R-:W-:Y:S01]  /*6f90*/  FSEL R33, R71, 0.0052134888246655464172, P0 ;  /* 0x3baad5ea47217808 */ /* 0x000fe20000000000 */
[-C--:B------:R-:W-:Y:S01]  /*6fa0*/  FFMA R32, R37, R38.reuse, R32 ;  /* 0x0000002625207223 */ /* 0x080fe20000000020 */
[----:B------:R-:W-:Y:S01]  /*6fb0*/  FSEL R37, R74, 0.11284004896879196167, P0 ;  /* 0x3de718af4a257808 */ /* 0x000fe20000000000 */
[----:B------:R-:W2:Y:S01]  /*6fc0*/  @P1 MUFU.EX2 R43, R34 ;  /* 0x00000022002b1308 */ /* 0x000ea20000000800 */
[----:B------:R-:W-:Y:S01]  /*6fd0*/  FSETP.GE.AND P2, PT, |R41|, 1.0029599666595458984, PT ;  /* 0x3f8060fe2900780b */ /* 0x000fe20003f46200 */
[-C--:B------:R-:W-:Y:S01]  /*6fe0*/  FFMA R33, R32, R38.reuse, R33 ;  /* 0x0000002620217223 */ /* 0x080fe20000000021 */
[----:B------:R-:W-:Y:S03]  /*6ff0*/  FSEL R32, R73, -0.37612664699554443359, P0 ;  /* 0xbec093ac49207808 */ /* 0x000fe60000000000 */
[-C--:B------:R-:W-:Y:S01]  /*7000*/  FFMA R36, R33, R38.reuse, R36 ;  /* 0x0000002621247223 */ /* 0x080fe20000000024 */
[----:B------:R-:W-:Y:S03]  /*7010*/  FSEL R33, R72, 0.12837915122509002686, P0 ;  /* 0x3e0375d348217808 */ /* 0x000fe60000000000 */
[-C--:B------:R-:W-:Y:S01]  /*7020*/  FFMA R37, R36, R38.reuse, R37 ;  /* 0x0000002624257223 */ /* 0x080fe20000000025 */
[----:B------:R-:W-:Y:S03]  /*7030*/  FMUL R36, R41, R41 ;  /* 0x0000002929247220 */ /* 0x000fe60000400000 */
[----:B------:R-:W-:Y:S01]  /*7040*/  FFMA R32, R37, R38, R32 ;  /* 0x0000002625207223 */ /* 0x000fe20000000020 */
[----:B------:R-:W-:Y:S02]  /*7050*/  FSEL R37, R82, 8.4834944573231041431e-05, P2 ;  /* 0x38b1e96a52257808 */ /* 0x000fe40001000000 */
[----:B------:R-:W-:Y:S01]  /*7060*/  FSEL R42, |R41|, R36, P2 ;  /* 0x00000024292a7208 */ /* 0x000fe20001000200 */
[----:B------:R-:W-:Y:S01]  /*7070*/  FFMA R33, R32, R38, R33 ;  /* 0x0000002620217223 */ /* 0x000fe20000000021 */
[----:B------:R-:W-:Y:S01]  /*7080*/  FSEL R32, -R38, R39, P0 ;  /* 0x0000002726207208 */ /* 0x000fe20000000100 */
[----:B--2---:R-:W-:Y:S01]  /*7090*/  @P1 FADD R45, -R43, 1 ;  /* 0x3f8000002b2d1421 */ /* 0x004fe20000000100 */
[----:B------:R-:W-:Y:S01]  /*70a0*/  FSEL R36, -R76, -0.00082130916416645050049, P2 ;  /* 0xba574d204c247808 */ /* 0x000fe20001000100 */
[----:B------:R-:W-:Y:S01]  /*70b0*/  FMUL R43, R7, 0.70710676908493041992 ;  /* 0x3f3504f3072b7820 */ /* 0x000fe20000400000 */
[----:B------:R-:W-:Y:S01]  /*70c0*/  FSEL R38, -R75, -0.026868773624300956726, P2 ;  /* 0xbcdc1be74b267808 */ /* 0x000fe20001000100 */
[----:B------:R-:W-:Y:S01]  /*70d0*/  FFMA R32, R33, R32, R32 ;  /* 0x0000002021207223 */ /* 0x000fe20000000020 */
[----:B------:R-:W-:Y:S01]  /*70e0*/  FSEL R33, R71, 0.0052134888246655464172, P2 ;  /* 0x3baad5ea47217808 */ /* 0x000fe20001000000 */
[-C--:B------:R-:W-:Y:S01]  /*70f0*/  FFMA R36, R37, R42.reuse, R36 ;  /* 0x0000002a25247223 */ /* 0x080fe20000000024 */
[----:B------:R-:W-:Y:S02]  /*7100*/  FSEL R37, R74, 0.11284004896879196167, P2 ;  /* 0x3de718af4a257808 */ /* 0x000fe40001000000 */
[----:B------:R-:W-:Y:S01]  /*7110*/  @P1 LOP3.LUT R34, R45, 0x80000000, R40, 0xb8, !PT ;  /* 0x800000002d221812 */ /* 0x000fe200078eb828 */
[-C--:B------:R-:W-:Y:S01]  /*7120*/  FFMA R33, R36, R42.reuse, R33 ;  /* 0x0000002a24217223 */ /* 0x080fe20000000021 */
[----:B------:R-:W-:Y:S02]  /*7130*/  FSEL R36, R73, -0.37612664699554443359, P2 ;  /* 0xbec093ac49247808 */ /* 0x000fe40001000000 */
[----:B------:R-:W-:Y:S01]  /*7140*/  FSETP.GE.AND P1, PT, |R43|, 1.0029599666595458984, PT ;  /* 0x3f8060fe2b00780b */ /* 0x000fe20003f26200 */
[-C--:B------:R-:W-:Y:S01]  /*7150*/  FFMA R38, R33, R42.reuse, R38 ;  /* 0x0000002a21267223 */ /* 0x080fe20000000026 */
[----:B------:R-:W-:Y:S01]  /*7160*/  FSEL R33, R72, 0.12837915122509002686, P2 ;  /* 0x3e0375d348217808 */ /* 0x000fe20001000000 */
[----:B------:R-:W-:Y:S01]  /*7170*/  FADD R141, R34, 1 ;  /* 0x3f800000228d7421 */ /* 0x000fe20000000000 */
[----:B------:R-:W-:Y:S01]  /*7180*/  FSEL R40, R82, 8.4834944573231041431e-05, P1 ;  /* 0x38b1e96a52287808 */ /* 0x000fe20000800000 */
[-C--:B------:R-:W-:Y:S01]  /*7190*/  FFMA R37, R38, R42.reuse, R37 ;  /* 0x0000002a26257223 */ /* 0x080fe20000000025 */
[----:B------:R-:W-:Y:S03]  /*71a0*/  FMUL R38, R43, R43 ;  /* 0x0000002b2b267220 */ /* 0x000fe60000400000 */
[----:B------:R-:W-:Y:S01]  /*71b0*/  FFMA R36, R37, R42, R36 ;  /* 0x0000002a25247223 */ /* 0x000fe20000000024 */
[----:B------:R-:W-:Y:S02]  /*71c0*/  FSEL R37, -R76, -0.00082130916416645050049, P1 ;  /* 0xba574d204c257808 */ /* 0x000fe40000800100 */
[----:B------:R-:W-:Y:S01]  /*71d0*/  FSEL R44, |R43|, R38, P1 ;  /* 0x000000262b2c7208 */ /* 0x000fe20000800200 */
[----:B------:R-:W-:Y:S01]  /*71e0*/  FFMA R33, R36, R42, R33 ;  /* 0x0000002a24217223 */ /* 0x000fe20000000021 */
[----:B------:R-:W-:Y:S02]  /*71f0*/  FSEL R36, -R42, R41, P2 ;  /* 0x000000292a247208 */ /* 0x000fe40001000100 */
[----:B------:R-:W-:Y:S01]  /*7200*/  FSEL R38, R71, 0.0052134888246655464172, P1 ;  /* 0x3baad5ea47267808 */ /* 0x000fe20000800000 */
[----:B------:R-:W2:Y:S02]  /*7210*/  @P0 MUFU.EX2 R42, R32 ;  /* 0x00000020002a0308 */ /* 0x000ea40000000800 */
[----:B------:R-:W-:Y:S01]  /*7220*/  FFMA R36, R33, R36, R36 ;  /* 0x0000002421247223 */ /* 0x000fe20000000024 */
[----:B------:R-:W-:Y:S01]  /*7230*/  FSEL R33, -R75, -0.026868773624300956726, P1 ;  /* 0xbcdc1be74b217808 */ /* 0x000fe20000800100 */
[-C--:B------:R-:W-:Y:S01]  /*7240*/  FFMA R37, R40, R44.reuse, R37 ;  /* 0x0000002c28257223 */ /* 0x080fe20000000025 */
[----:B------:R-:W-:Y:S03]  /*7250*/  FSEL R40, R74, 0.11284004896879196167, P1 ;  /* 0x3de718af4a287808 */ /* 0x000fe60000800000 */
[-C--:B------:R-:W-:Y:S04]  /*7260*/  FFMA R38, R37, R44.reuse, R38 ;  /* 0x0000002c25267223 */ /* 0x080fe80000000026 */
[-C--:B------:R-:W-:Y:S01]  /*7270*/  FFMA R33, R38, R44.reuse, R33 ;  /* 0x0000002c26217223 */ /* 0x080fe20000000021 */
[----:B------:R-:W-:Y:S03]  /*7280*/  FSEL R38, R72, 0.12837915122509002686, P1 ;  /* 0x3e0375d348267808 */ /* 0x000fe60000800000 */
[-C--:B------:R-:W-:Y:S01]  /*7290*/  FFMA R40, R33, R44.reuse, R40 ;  /* 0x0000002c21287223 */ /* 0x080fe20000000028 */
[----:B------:R-:W-:Y:S01]  /*72a0*/  FSEL R33, R73, -0.37612664699554443359, P1 ;  /* 0xbec093ac49217808 */ /* 0x000fe20000800000 */
[----:B--2---:R-:W-:Y:S01]  /*72b0*/  @P0 FADD R46, -R42, 1 ;  /* 0x3f8000002a2e0421 */ /* 0x004fe20000000100 */
[----:B------:R-:W-:Y:S03]  /*72c0*/  FMUL R42, R4, 0.70710676908493041992 ;  /* 0x3f3504f3042a7820 */ /* 0x000fe60000400000 */
[----:B------:R-:W-:Y:S01]  /*72d0*/  FFMA R33, R40, R44, R33 ;  /* 0x0000002c28217223 */ /* 0x000fe20000000021 */
[----:B------:R-:W-:Y:S01]  /*72e0*/  @P0 LOP3.LUT R32, R46, 0x80000000, R39, 0xb8, !PT ;  /* 0x800000002e200812 */ /* 0x000fe200078eb827 */
[C---:B------:R-:W-:Y:S01]  /*72f0*/  FMUL R37, R42.reuse, R42 ;  /* 0x0000002a2a257220 */ /* 0x040fe20000400000 */
[----:B------:R-:W-:Y:S01]  /*7300*/  FSETP.GE.AND P0, PT, |R42|, 1.0029599666595458984, PT ;  /* 0x3f8060fe2a00780b */ /* 0x000fe20003f06200 */
[----:B------:R-:W-:Y:S01]  /*7310*/  FFMA R38, R33, R44, R38 ;  /* 0x0000002c21267223 */ /* 0x000fe20000000026 */
[----:B------:R-:W-:Y:S01]  /*7320*/  FSEL R33, -R44, R43, P1 ;  /* 0x0000002b2c217208 */ /* 0x000fe20000800100 */
[----:B------:R-:W-:Y:S01]  /*7330*/  FADD R139, R32, 1 ;  /* 0x3f800000208b7421 */ /* 0x000fe20000000000 */
[----:B------:R-:W-:Y:S01]  /*7340*/  FSEL R45, |R42|, R37, P0 ;  /* 0x000000252a2d7208 */ /* 0x000fe20000000200 */
[----:B------:R-:W2:Y:S01]  /*7350*/  @P2 MUFU.EX2 R44, R36 ;  /* 0x00000024002c2308 */ /* 0x000ea20000000800 */
[----:B------:R-:W-:Y:S01]  /*7360*/  FSEL R40, R82, 8.4834944573231041431e-05, P0 ;  /* 0x38b1e96a52287808 */ /* 0x000fe20000000000 */
[----:B------:R-:W-:Y:S01]  /*7370*/  FMUL R32, R29, 0.70710676908493041992 ;  /* 0x3f3504f31d207820 */ /* 0x000fe20000400000 */
[----:B------:R-:W-:Y:S01]  /*7380*/  FSEL R37, -R76, -0.00082130916416645050049, P0 ;  /* 0xba574d204c257808 */ /* 0x000fe20000000100 */
[----:B------:R-:W-:Y:S01]  /*7390*/  FFMA R33, R38, R33, R33 ;  /* 0x0000002126217223 */ /* 0x000fe20000000021 */
[----:B------:R-:W-:Y:S02]  /*73a0*/  FSEL R38, R71, 0.0052134888246655464172, P0 ;  /* 0x3baad5ea47267808 */ /* 0x000fe40000000000 */
[----:B------:R-:W-:Y:S01]  /*73b0*/  FSEL R39, -R75, -0.026868773624300956726, P0 ;  /* 0xbcdc1be74b277808 */ /* 0x000fe20000000100 */
[-C--:B------:R-:W-:Y:S01]  /*73c0*/  FFMA R37, R40, R45.reuse, R37 ;  /* 0x0000002d28257223 */ /* 0x080fe20000000025 */
[----:B------:R-:W-:Y:S01]  /*73d0*/  FSEL R40, R74, 0.11284004896879196167, P0 ;  /* 0x3de718af4a287808 */ /* 0x000fe20000000000 */
[----:B------:R-:W3:Y:S02]  /*73e0*/  @P1 MUFU.EX2 R46, R33 ;  /* 0x00000021002e1308 */ /* 0x000ee40000000800 */
[-C--:B------:R-:W-:Y:S01]  /*73f0*/  FFMA R38, R37, R45.reuse, R38 ;  /* 0x0000002d25267223 */ /* 0x080fe20000000026 */
[----:B------:R-:W-:Y:S03]  /*7400*/  FSEL R37, R73, -0.37612664699554443359, P0 ;  /* 0xbec093ac49257808 */ /* 0x000fe60000000000 */
[-C--:B------:R-:W-:Y:S01]  /*7410*/  FFMA R39, R38, R45.reuse, R39 ;  /* 0x0000002d26277223 */ /* 0x080fe20000000027 */
[----:B--2---:R-:W-:Y:S01]  /*7420*/  @P2 FADD R38, -R44, 1 ;  /* 0x3f8000002c262421 */ /* 0x004fe20000000100 */
[----:B------:R-:W-:Y:S02]  /*7430*/  FMUL R44, R5, 0.70710676908493041992 ;  /* 0x3f3504f3052c7820 */ /* 0x000fe40000400000 */
[-C--:B------:R-:W-:Y:S02]  /*7440*/  FFMA R40, R39, R45.reuse, R40 ;  /* 0x0000002d27287223 */ /* 0x080fe40000000028 */
[----:B------:R-:W-:Y:S01]  /*7450*/  @P2 LOP3.LUT R36, R38, 0x80000000, R41, 0xb8, !PT ;  /* 0x8000000026242812 */ /* 0x000fe200078eb829 */
[----:B------:R-:W-:Y:S01]  /*7460*/  FMUL R39, R44, R44 ;  /* 0x0000002c2c277220 */ /* 0x000fe20000400000 */
[----:B------:R-:W-:Y:S01]  /*7470*/  FSEL R38, R72, 0.12837915122509002686, P0 ;  /* 0x3e0375d348267808 */ /* 0x000fe20000000000 */
[-C--:B------:R-:W-:Y:S01]  /*7480*/  FFMA R37, R40, R45.reuse, R37 ;  /* 0x0000002d28257223 */ /* 0x080fe20000000025 */
[----:B------:R-:W-:Y:S01]  /*7490*/  FSETP.GE.AND P2, PT, |R44|, 1.0029599666595458984, PT ;  /* 0x3f8060fe2c00780b */ /* 0x000fe20003f46200 */
[----:B------:R-:W-:Y:S01]  /*74a0*/  FADD R36, R36, 1 ;  /* 0x3f80000024247421 */ /* 0x000fe20000000000 */
[----:B---3--:R-:W-:Y:S01]  /*74b0*/  @P1 FADD R48, -R46, 1 ;  /* 0x3f8000002e301421 */ /* 0x008fe20000000100 */
[----:B------:R-:W-:Y:S01]  /*74c0*/  FFMA R38, R37, R45, R38 ;  /* 0x0000002d25267223 */ /* 0x000fe20000000026 */
[----:B------:R-:W-:Y:S01]  /*74d0*/  FSEL R37, -R45, R42, P0 ;  /* 0x0000002a2d257208 */ /* 0x000fe20000000100 */
[----:B------:R-:W-:Y:S01]  /*74e0*/  FMUL R46, R6, 0.70710676908493041992 ;  /* 0x3f3504f3062e7820 */ /* 0x000fe20000400000 */
[----:B------:R-:W-:Y:S02]  /*74f0*/  FSEL R45, |R44|, R39, P2 ;  /* 0x000000272c2d7208 */ /* 0x000fe40001000200 */
[----:B------:R-:W-:Y:S01]  /*7500*/  FSEL R40, R82, 8.4834944573231041431e-05, P2 ;  /* 0x38b1e96a52287808 */ /* 0x000fe20001000000 */
[----:B------:R-:W-:Y:S01]  /*7510*/  FFMA R37, R38, R37, R37 ;  /* 0x0000002526257223 */ /* 0x000fe20000000025 */
[----:B------:R-:W-:Y:S02]  /*7520*/  FSEL R39, -R76, -0.00082130916416645050049, P2 ;  /* 0xba574d204c277808 */ /* 0x000fe40001000100 */
[----:B------:R-:W-:Y:S02]  /*7530*/  FSEL R38, R71, 0.0052134888246655464172, P2 ;  /* 0x3baad5ea47267808 */ /* 0x000fe40001000000 */
[----:B------:R-:W-:Y:S01]  /*7540*/  FSEL R41, -R75, -0.026868773624300956726, P2 ;  /* 0xbcdc1be74b297808 */ /* 0x000fe20001000100 */
[-C--:B------:R-:W-:Y:S01]  /*7550*/  FFMA R39, R40, R45.reuse, R39 ;  /* 0x0000002d28277223 */ /* 0x080fe20000000027 */
[----:B------:R-:W-:Y:S02]  /*7560*/  FSEL R40, R74, 0.11284004896879196167, P2 ;  /* 0x3de718af4a287808 */ /* 0x000fe40001000000 */
[----:B------:R-:W-:Y:S01]  /*7570*/  @P1 LOP3.LUT R33, R48, 0x80000000, R43, 0xb8, !PT ;  /* 0x8000000030211812 */ /* 0x000fe200078eb82b */
[-C--:B------:R-:W-:Y:S01]  /*7580*/  FFMA R38, R39, R45.reuse, R38 ;  /* 0x0000002d27267223 */ /* 0x080fe20000000026 */
[----:B------:R-:W-:Y:S02]  /*7590*/  FSEL R39, R73, -0.37612664699554443359, P2 ;  /* 0xbec093ac49277808 */ /* 0x000fe40001000000 */
[----:B------:R-:W-:Y:S01]  /*75a0*/  FSETP.GE.AND P1, PT, |R46|, 1.0029599666595458984, PT ;  /* 0x3f8060fe2e00780b */ /* 0x000fe20003f26200 */
[-C--:B------:R-:W-:Y:S01]  /*75b0*/  FFMA R41, R38, R45.reuse, R41 ;  /* 0x0000002d26297223 */ /* 0x080fe20000000029 */
[----:B------:R-:W-:Y:S02]  /*75c0*/  FSEL R38, R72, 0.12837915122509002686, P2 ;  /* 0x3e0375d348267808 */ /* 0x000fe40001000000 */
        /* <DEDUP_REMOVED lines=14> */
[-C--:B------:R-:W-:Y:S01]  /*76b0*/  FFMA R41, R40, R47.reuse, R41 ;  /* 0x0000002f28297223 */ /* 0x080fe20000000029 */
[----:B------:R-:W-:Y:S03]  /*76c0*/  FSEL R40, R73, -0.37612664699554443359, P1 ;  /* 0xbec093ac49287808 */ /* 0x000fe60000800000 */
[-C--:B------:R-:W-:Y:S04]  /*76d0*/  FFMA R38, R41, R47.reuse, R38 ;  /* 0x0000002f29267223 */ /* 0x080fe80000000026 */
[-C--:B------:R-:W-:Y:S01]  /*76e0*/  FFMA R43, R38, R47.reuse, R43 ;  /* 0x0000002f262b7223 */ /* 0x080fe2000000002b */
[----:B------:R-:W-:Y:S01]  /*76f0*/  FSEL R38, -R47, R46, P1 ;  /* 0x0000002e2f267208 */ /* 0x000fe20000800100 */
[----:B--2---:R-:W-:Y:S01]  /*7700*/  @P0 FADD R41, -R45, 1 ;  /* 0x3f8000002d290421 */ /* 0x004fe20000000100 */
[----:B------:R-:W-:Y:S01]  /*7710*/  FMUL R45, R11, 0.70710676908493041992 ;  /* 0x3f3504f30b2d7820 */ /* 0x000fe20000400000 */
[----:B------:R-:W-:Y:S03]  /*7720*/  FFMA R40, R43, R47, R40 ;  /* 0x0000002f2b287223 */ /* 0x000fe60000000028 */
[----:B------:R-:W-:Y:S01]  /*7730*/  @P0 LOP3.LUT R37, R41, 0x80000000, R42, 0xb8, !PT ;  /* 0x8000000029250812 */ /* 0x000fe200078eb82a */
[C---:B------:R-:W-:Y:S01]  /*7740*/  FMUL R42, R45.reuse, R45 ;  /* 0x0000002d2d2a7220 */ /* 0x040fe20000400000 */
[----:B------:R-:W-:Y:S02]  /*7750*/  FSEL R41, R72, 0.12837915122509002686, P1 ;  /* 0x3e0375d348297808 */ /* 0x000fe40000800000 */
[C---:B------:R-:W-:Y:S03]  /*7760*/  FSETP.GE.AND P0, PT, |R45|.reuse, 1.0029599666595458984, PT ;  /* 0x3f8060fe2d00780b */ /* 0x040fe60003f06200 */
[----:B------:R-:W-:Y:S01]  /*7770*/  FFMA R41, R40, R47, R41 ;  /* 0x0000002f28297223 */ /* 0x000fe20000000029 */
[----:B------:R-:W-:Y:S01]  /*7780*/  FSEL R48, |R45|, R42, P0 ;  /* 0x0000002a2d307208 */ /* 0x000fe20000000200 */
[----:B------:R-:W2:Y:S01]  /*7790*/  @P2 MUFU.EX2 R47, R39 ;  /* 0x00000027002f2308 */ /* 0x000ea20000000800 */
[----:B------:R-:W-:Y:S01]  /*77a0*/  FSEL R43, R82, 8.4834944573231041431e-05, P0 ;  /* 0x38b1e96a522b7808 */ /* 0x000fe20000000000 */
[----:B------:R-:W-:Y:S01]  /*77b0*/  FFMA R38, R41, R38, R38 ;  /* 0x0000002629267223 */ /* 0x000fe20000000026 */
[----:B------:R-:W-:Y:S02]  /*77c0*/  FSEL R40, -R76, -0.00082130916416645050049, P0 ;  /* 0xba574d204c287808 */ /* 0x000fe40000000100 */
[----:B------:R-:W-:Y:S02]  /*77d0*/  FSEL R41, R71, 0.0052134888246655464172, P0 ;  /* 0x3baad5ea47297808 */ /* 0x000fe40000000000 */
[----:B------:R-:W-:Y:S01]  /*77e0*/  FSEL R42, -R75, -0.026868773624300956726, P0 ;  /* 0xbcdc1be74b2a7808 */ /* 0x000fe20000000100 */
[-C--:B------:R-:W-:Y:S01]  /*77f0*/  FFMA R40, R43, R48.reuse, R40 ;  /* 0x000000302b287223 */ /* 0x080fe20000000028 */
[----:B------:R-:W-:Y:S03]  /*7800*/  FSEL R43, R74, 0.11284004896879196167, P0 ;  /* 0x3de718af4a2b7808 */ /* 0x000fe60000000000 */
[-C--:B------:R-:W-:Y:S01]  /*7810*/  FFMA R41, R40, R48.reuse, R41 ;  /* 0x0000003028297223 */ /* 0x080fe20000000029 */
[----:B------:R-:W-:Y:S03]  /*7820*/  FSEL R40, R73, -0.37612664699554443359, P0 ;  /* 0xbec093ac49287808 */ /* 0x000fe60000000000 */
[-C--:B------:R-:W-:Y:S01]  /*7830*/  FFMA R42, R41, R48.reuse, R42 ;  /* 0x00000030292a7223 */ /* 0x080fe2000000002a */
[----:B------:R-:W-:Y:S01]  /*7840*/  FSEL R41, R72, 0.12837915122509002686, P0 ;  /* 0x3e0375d348297808 */ /* 0x000fe20000000000 */
[----:B--2---:R-:W-:Y:S01]  /*7850*/  @P2 FADD R49, -R47, 1 ;  /* 0x3f8000002f312421 */ /* 0x004fe20000000100 */
[----:B------:R-:W-:Y:S01]  /*7860*/  FMUL R47, R8, 0.70710676908493041992 ;  /* 0x3f3504f3082f7820 */ /* 0x000fe20000400000 */
[-C--:B------:R-:W-:Y:S03]  /*7870*/  FFMA R43, R42, R48.reuse, R43 ;  /* 0x000000302a2b7223 */ /* 0x080fe6000000002b */
[----:B------:R-:W-:Y:S01]  /*7880*/  @P2 LOP3.LUT R39, R49, 0x80000000, R44, 0xb8, !PT ;  /* 0x8000000031272812 */ /* 0x000fe200078eb82c */
[-C--:B------:R-:W-:Y:S01]  /*7890*/  FFMA R40, R43, R48.reuse, R40 ;  /* 0x000000302b287223 */ /* 0x080fe20000000028 */
[C---:B------:R-:W-:Y:S01]  /*78a0*/  FSETP.GE.AND P2, PT, |R47|.reuse, 1.0029599666595458984, PT ;  /* 0x3f8060fe2f00780b */ /* 0x040fe20003f46200 */
[C---:B------:R-:W-:Y:S01]  /*78b0*/  FMUL R42, R47.reuse, R47 ;  /* 0x0000002f2f2a7220 */ /* 0x040fe20000400000 */
[----:B------:R-:W2:Y:S01]  /*78c0*/  @P1 MUFU.EX2 R49, R38 ;  /* 0x0000002600311308 */ /* 0x000ea20000000800 */
[----:B------:R-:W-:Y:S01]  /*78d0*/  FFMA R41, R40, R48, R41 ;  /* 0x0000003028297223 */ /* 0x000fe20000000029 */
[----:B------:R-:W-:Y:S02]  /*78e0*/  FSEL R40, -R48, R45, P0 ;  /* 0x0000002d30287208 */ /* 0x000fe40000000100 */
[----:B------:R-:W-:Y:S02]  /*78f0*/  FSEL R48, |R47|, R42, P2 ;  /* 0x0000002a2f307208 */ /* 0x000fe40001000200 */
        /* <DEDUP_REMOVED lines=17> */
[C---:B------:R-:W-:Y:S01]  /*7a10*/  FSETP.GE.AND P1, PT, |R49|.reuse, 1.0029599666595458984, PT ;  /* 0x3f8060fe3100780b */ /* 0x040fe20003f26200 */
[----:B------:R-:W-:Y:S02]  /*7a20*/  FADD R38, R38, 1 ;  /* 0x3f80000026267421 */ /* 0x000fe40000000000 */
[----:B------:R-:W-:Y:S01]  /*7a30*/  FFMA R41, R42, R48, R41 ;  /* 0x000000302a297223 */ /* 0x000fe20000000029 */
[----:B------:R-:W-:Y:S02]  /*7a40*/  FSEL R42, -R48, R47, P2 ;  /* 0x0000002f302a7208 */ /* 0x000fe40001000100 */
        /* <DEDUP_REMOVED lines=9> */
[-C--:B------:R-:W-:Y:S04]  /*7ae0*/  FFMA R44, R43, R50.reuse, R44 ;  /* 0x000000322b2c7223 */ /* 0x080fe8000000002c */
[-C--:B------:R-:W-:Y:S01]  /*7af0*/  FFMA R41, R44, R50.reuse, R41 ;  /* 0x000000322c297223 */ /* 0x080fe20000000029 */
[----:B------:R-:W-:Y:S01]  /*7b00*/  FSEL R44, R72, 0.12837915122509002686, P1 ;  /* 0x3e0375d3482c7808 */ /* 0x000fe20000800000 */
[----:B--2---:R-:W-:Y:S01]  /*7b10*/  @P0 FADD R52, -R48, 1 ;  /* 0x3f80000030340421 */ /* 0x004fe20000000100 */
[----:B------:R-:W-:Y:S01]  /*7b20*/  FMUL R48, R10, 0.70710676908493041992 ;  /* 0x3f3504f30a307820 */ /* 0x000fe20000400000 */
[----:B------:R-:W-:Y:S01]  /*7b30*/  FFMA R46, R41, R50, R46 ;  /* 0x00000032292e7223 */ /* 0x000fe2000000002e */
[----:B------:R-:W-:Y:S02]  /*7b40*/  FSEL R41, R73, -0.37612664699554443359, P1 ;  /* 0xbec093ac49297808 */ /* 0x000fe40000800000 */
[----:B------:R-:W-:Y:S01]  /*7b50*/  @P0 LOP3.LUT R40, R52, 0x80000000, R45, 0xb8, !PT ;  /* 0x8000000034280812 */ /* 0x000fe200078eb82d */
[C---:B------:R-:W-:Y:S01]  /*7b60*/  FMUL R43, R48.reuse, R48 ;  /* 0x00000030302b7220 */ /* 0x040fe20000400000 */
[----:B------:R-:W-:Y:S01]  /*7b70*/  FSETP.GE.AND P0, PT, |R48|, 1.0029599666595458984, PT ;  /* 0x3f8060fe3000780b */ /* 0x000fe20003f06200 */
[-C--:B------:R-:W-:Y:S02]  /*7b80*/  FFMA R41, R46, R50.reuse, R41 ;  /* 0x000000322e297223 */ /* 0x080fe40000000029 */
[----:B------:R-:W-:Y:S01]  /*7b90*/  FADD R40, R40, 1 ;  /* 0x3f80000028287421 */ /* 0x000fe20000000000 */
[----:B------:R-:W-:Y:S01]  /*7ba0*/  FSEL R51, |R48|, R43, P0 ;  /* 0x0000002b30337208 */ /* 0x000fe20000000200 */
[----:B------:R-:W-:Y:S01]  /*7bb0*/  FFMA R44, R41, R50, R44 ;  /* 0x00000032292c7223 */ /* 0x000fe2000000002c */
[----:B------:R-:W-:Y:S02]  /*7bc0*/  FSEL R41, -R50, R49, P1 ;  /* 0x0000003132297208 */ /* 0x000fe40000800100 */
[----:B------:R-:W-:Y:S01]  /*7bd0*/  FSEL R46, R82, 8.4834944573231041431e-05, P0 ;  /* 0x38b1e96a522e7808 */ /* 0x000fe20000000000 */
[----:B------:R-:W2:Y:S01]  /*7be0*/  @P2 MUFU.EX2 R50, R42 ;  /* 0x0000002a00322308 */ /* 0x000ea20000000800 */
[----:B------:R-:W-:Y:S01]  /*7bf0*/  FSEL R43, -R76, -0.00082130916416645050049, P0 ;  /* 0xba574d204c2b7808 */ /* 0x000fe20000000100 */
[----:B------:R-:W-:Y:S01]  /*7c00*/  FFMA R41, R44, R41, R41 ;  /* 0x000000292c297223 */ /* 0x000fe20000000029 */
[----:B------:R-:W-:Y:S02]  /*7c10*/  FSEL R44, R71, 0.0052134888246655464172, P0 ;  /* 0x3baad5ea472c7808 */ /* 0x000fe40000000000 */
[----:B------:R-:W-:Y:S01]  /*7c20*/  FSEL R45, -R75, -0.026868773624300956726, P0 ;  /* 0xbcdc1be74b2d7808 */ /* 0x000fe20000000100 */
[-C--:B------:R-:W-:Y:S01]  /*7c30*/  FFMA R43, R46, R51.reuse, R43 ;  /* 0x000000332e2b7223 */ /* 0x080fe2000000002b */
[----:B------:R-:W-:Y:S03]  /*7c40*/  FSEL R46, R74, 0.11284004896879196167, P0 ;  /* 0x3de718af4a2e7808 */ /* 0x000fe60000000000 */
[----:B------:R-:W3:Y:S01]  /*7c50*/  @P1 MUFU.EX2 R52, R41 ;  /* 0x0000002900341308 */ /* 0x000ee20000000800 */
[-C--:B------:R-:W-:Y:S01]  /*7c60*/  FFMA R44, R43, R51.reuse, R44 ;  /* 0x000000332b2c7223 */ /* 0x080fe2000000002c */
[----:B------:R-:W-:Y:S03]  /*7c70*/  FSEL R43, R73, -0.37612664699554443359, P0 ;  /* 0xbec093ac492b7808 */ /* 0x000fe60000000000 */
[-C--:B------:R-:W-:Y:S01]  /*7c80*/  FFMA R45, R44, R51.reuse, R45 ;  /* 0x000000332c2d7223 */ /* 0x080fe2000000002d */
[----:B--2---:R-:W-:Y:S03]  /*7c90*/  @P2 FADD R44, -R50, 1 ;  /* 0x3f800000322c2421 */ /* 0x004fe60000000100 */
[-C--:B------:R-:W-:Y:S01]  /*7ca0*/  FFMA R46, R45, R51.reuse, R46 ;  /* 0x000000332d2e7223 */ /* 0x080fe2000000002e */
[----:B------:R-:W-:Y:S01]  /*7cb0*/  FMUL R50, R15, 0.70710676908493041992 ;  /* 0x3f3504f30f327820 */ /* 0x000fe20000400000 */
[----:B------:R-:W-:Y:S02]  /*7cc0*/  @P2 LOP3.LUT R42, R44, 0x80000000, R47, 0xb8, !PT ;  /* 0x800000002c2a2812 */ /* 0x000fe400078eb82f */
[-C--:B------:R-:W-:Y:S01]  /*7cd0*/  FFMA R43, R46, R51.reuse, R43 ;  /* 0x000000332e2b7223 */ /* 0x080fe2000000002b */
[----:B------:R-:W-:Y:S01]  /*7ce0*/  FSEL R44, R72, 0.12837915122509002686, P0 ;  /* 0x3e0375d3482c7808 */ /* 0x000fe20000000000 */
[C---:B------:R-:W-:Y:S01]  /*7cf0*/  FMUL R45, R50.reuse, R50 ;  /* 0x00000032322d7220 */ /* 0x040fe20000400000 */
[----:B------:R-:W-:Y:S01]  /*7d00*/  FSETP.GE.AND P2, PT, |R50|, 1.0029599666595458984, PT ;  /* 0x3f8060fe3200780b */ /* 0x000fe20003f46200 */
[----:B---3--:R-:W-:Y:S01]  /*7d10*/  @P1 FADD R54, -R52, 1 ;  /* 0x3f80000034361421 */ /* 0x008fe20000000100 */
[----:B------:R-:W-:Y:S01]  /*7d20*/  FMUL R52, R12, 0.70710676908493041992 ;  /* 0x3f3504f30c347820 */ /* 0x000fe20000400000 */
        /* <DEDUP_REMOVED lines=41> */
[----:B------:R-:W-:Y:S01]  /*7fc0*/  FSETP.GE.AND P0, PT, |R51|, 1.0029599666595458984, PT ;  /* 0x3f8060fe3300780b */ /* 0x000fe20003f06200 */
[----:B------:R-:W-:Y:S02]  /*7fd0*/  FADD R43, R43, 1 ;  /* 0x3f8000002b2b7421 */ /* 0x000fe40000000000 */
        /* <DEDUP_REMOVED lines=42> */
[C---:B------:R-:W-:Y:S03]  /*8280*/  FSETP.GE.AND P1, PT, |R55|.reuse, 1.0029599666595458984, PT ;  /* 0x3f8060fe3700780b */ /* 0x040fe60003f26200 */
        /* <DEDUP_REMOVED lines=168> */
[-C--:B------:R-:W-:Y:S01]  /*8d10*/  FFMA R56, R55, R64.reuse, R56 ;  /* 0x0000004037387223 */ /* 0x080fe20000000038 */
[----:B------:R-:W-:Y:S03]  /*8d20*/  FSEL R55, R73, -0.37612664699554443359, P0 ;  /* 0xbec093ac49377808 */ /* 0x000fe60000000000 */
[-C--:B------:R-:W-:Y:S01]  /*8d30*/  FFMA R57, R56, R64.reuse, R57 ;  /* 0x0000004038397223 */ /* 0x080fe20000000039 */
[----:B--2---:R-:W-:Y:S03]  /*8d40*/  @P2 FADD R56, -R62, 1 ;  /* 0x3f8000003e382421 */ /* 0x004fe60000000100 */
[-C--:B------:R-:W-:Y:S01]  /*8d50*/  FFMA R58, R57, R64.reuse, R58 ;  /* 0x00000040393a7223 */ /* 0x080fe2000000003a */
[----:B------:R-:W-:Y:S01]  /*8d60*/  FMUL R62, R27, 0.70710676908493041992 ;  /* 0x3f3504f31b3e7820 */ /* 0x000fe20000400000 */
[----:B------:R-:W-:Y:S02]  /*8d70*/  @P2 LOP3.LUT R54, R56, 0x80000000, R59, 0xb8, !PT ;  /* 0x8000000038362812 */ /* 0x000fe400078eb83b */
[----:B------:R-:W-:Y:S01]  /*8d80*/  FFMA R55, R58, R64, R55 ;  /* 0x000000403a377223 */ /* 0x000fe20000000037 */
[----:B------:R-:W-:Y:S01]  /*8d90*/  FSEL R56, R72, 0.12837915122509002686, P0 ;  /* 0x3e0375d348387808 */ /* 0x000fe20000000000 */
[C---:B------:R-:W-:Y:S01]  /*8da0*/  FMUL R57, R62.reuse, R62 ;  /* 0x0000003e3e397220 */ /* 0x040fe20000400000 */
[----:B------:R-:W-:Y:S03]  /*8db0*/  FSETP.GE.AND P2, PT, |R62|, 1.0029599666595458984, PT ;  /* 0x3f8060fe3e00780b */ /* 0x000fe60003f46200 */
        /* <DEDUP_REMOVED lines=29> */
[----:B------:R-:W-:Y:S01]  /*8f90*/  FSEL R59, R71, 0.0052134888246655464172, P1 ;  /* 0x3baad5ea473b7808 */ /* 0x000fe20000800000 */
[----:B------:R-:W3:Y:S01]  /*8fa0*/  @P2 MUFU.EX2 R79, R57 ;  /* 0x00000039004f2308 */ /* 0x000ee20000000800 */
        /* <DEDUP_REMOVED lines=8> */
[-C--:B------:R-:W-:Y:S01]  /*9030*/  FFMA R61, R56, R77.reuse, R61 ;  /* 0x0000004d383d7223 */ /* 0x080fe2000000003d */
[----:B------:R-:W-:Y:S02]  /*9040*/  FSEL R56, -R77, R64, P1 ;  /* 0x000000404d387208 */ /* 0x000fe40000800100 */
[----:B------:R-:W-:Y:S01]  /*9050*/  @P0 LOP3.LUT R55, R59, 0x80000000, R60, 0xb8, !PT ;  /* 0x800000003b370812 */ /* 0x000fe200078eb83c */
[-C--:B------:R-:W-:Y:S01]  /*9060*/  FFMA R58, R61, R77.reuse, R58 ;  /* 0x0000004d3d3a7223 */ /* 0x080fe2000000003a */
[----:B------:R-:W-:Y:S01]  /*9070*/  FSEL R59, R72, 0.12837915122509002686, P1 ;  /* 0x3e0375d3483b7808 */ /* 0x000fe20000800000 */
[C---:B------:R-:W-:Y:S01]  /*9080*/  FMUL R61, R78.reuse, R78 ;  /* 0x0000004e4e3d7220 */ /* 0x040fe20000400000 */
[----:B------:R-:W-:Y:S01]  /*9090*/  FSETP.GE.AND P0, PT, |R78|, 1.0029599666595458984, PT ;  /* 0x3f8060fe4e00780b */ /* 0x000fe20003f06200 */
[----:B------:R-:W-:Y:S01]  /*90a0*/  FADD R55, R55, 1 ;  /* 0x3f80000037377421 */ /* 0x000fe20000000000 */
[----:B---3--:R-:W-:Y:S01]  /*90b0*/  @P2 FADD R81, -R79, 1 ;  /* 0x3f8000004f512421 */ /* 0x008fe20000000100 */
[----:B------:R-:W-:Y:S01]  /*90c0*/  FFMA R59, R58, R77, R59 ;  /* 0x0000004d3a3b7223 */ /* 0x000fe2000000003b */
[----:B------:R-:W-:Y:S01]  /*90d0*/  FSEL R77, |R78|, R61, P0 ;  /* 0x0000003d4e4d7208 */ /* 0x000fe20000000200 */
[----:B------:R-:W-:Y:S01]  /*90e0*/  FMUL R79, R26, 0.70710676908493041992 ;  /* 0x3f3504f31a4f7820 */ /* 0x000fe20000400000 */
        /* <DEDUP_REMOVED lines=20> */
[----:B------:R-:W-:Y:S02]  /*9230*/  FSEL R58, -R77, R78, P0 ;  /* 0x0000004e4d3a7208 */ /* 0x000fe40000000100 */
[----:B------:R-:W-:Y:S01]  /*9240*/  FSEL R60, -R76, -0.00082130916416645050049, P2 ;  /* 0xba574d204c3c7808 */ /* 0x000fe20001000100 */
[----:B------:R-:W2:Y:S02]  /*9250*/  @P1 MUFU.EX2 R77, R56 ;  /* 0x00000038004d1308 */ /* 0x000ea40000000800 */
[----:B------:R-:W-:Y:S01]  /*9260*/  FFMA R58, R59, R58, R58 ;  /* 0x0000003a3b3a7223 */ /* 0x000fe2000000003a */
[----:B------:R-:W-:Y:S01]  /*9270*/  FSEL R59, R71, 0.0052134888246655464172, P2 ;  /* 0x3baad5ea473b7808 */ /* 0x000fe20001000000 */
[-C--:B------:R-:W-:Y:S01]  /*9280*/  FFMA R60, R61, R80.reuse, R60 ;  /* 0x000000503d3c7223 */ /* 0x080fe2000000003c */
[----:B------:R-:W-:Y:S03]  /*9290*/  FSEL R61, R74, 0.11284004896879196167, P2 ;  /* 0x3de718af4a3d7808 */ /* 0x000fe60001000000 */
[-C--:B------:R-:W-:Y:S01]  /*92a0*/  FFMA R59, R60, R80.reuse, R59 ;  /* 0x000000503c3b7223 */ /* 0x080fe2000000003b */
[----:B------:R-:W-:Y:S01]  /*92b0*/  FSEL R60, R73, -0.37612664699554443359, P2 ;  /* 0xbec093ac493c7808 */ /* 0x000fe20001000000 */
[----:B------:R-:W3:Y:S02]  /*92c0*/  @P0 MUFU.EX2 R81, R58 ;  /* 0x0000003a00510308 */ /* 0x000ee40000000800 */
[-C--:B------:R-:W-:Y:S04]  /*92d0*/  FFMA R62, R59, R80.reuse, R62 ;  /* 0x000000503b3e7223 */ /* 0x080fe8000000003e */
[-C--:B------:R-:W-:Y:S01]  /*92e0*/  FFMA R61, R62, R80.reuse, R61 ;  /* 0x000000503e3d7223 */ /* 0x080fe2000000003d */
[----:B--2---:R-:W-:Y:S01]  /*92f0*/  @P1 FADD R59, -R77, 1 ;  /* 0x3f8000004d3b1421 */ /* 0x004fe20000000100 */
[----:B------:R-:W-:Y:S02]  /*9300*/  FMUL R77, R31, 0.70710676908493041992 ;  /* 0x3f3504f31f4d7820 */ /* 0x000fe40000400000 */
[-C--:B------:R-:W-:Y:S02]  /*9310*/  FFMA R60, R61, R80.reuse, R60 ;  /* 0x000000503d3c7223 */ /* 0x080fe4000000003c */
[----:B------:R-:W-:Y:S01]  /*9320*/  @P1 LOP3.LUT R56, R59, 0x80000000, R64, 0xb8, !PT ;  /* 0x800000003b381812 */ /* 0x000fe200078eb840 */
[C---:B------:R-:W-:Y:S01]  /*9330*/  FMUL R62, R77.reuse, R77 ;  /* 0x0000004d4d3e7220 */ /* 0x040fe20000400000 */
[----:B------:R-:W-:Y:S02]  /*9340*/  FSEL R59, R72, 0.12837915122509002686, P2 ;  /* 0x3e0375d3483b7808 */ /* 0x000fe40001000000 */
[----:B------:R-:W-:Y:S01]  /*9350*/  FSETP.GE.AND P1, PT, |R77|, 1.0029599666595458984, PT ;  /* 0x3f8060fe4d00780b */ /* 0x000fe20003f26200 */
[----:B---3--:R-:W-:Y:S02]  /*9360*/  @P0 FADD R81, -R81, 1 ;  /* 0x3f80000051510421 */ /* 0x008fe40000000100 */
        /* <DEDUP_REMOVED lines=12> */
[----:B------:R-:W-:Y:S01]  /*9430*/  FSEL R61, R73, -0.37612664699554443359, P1 ;  /* 0xbec093ac493d7808 */ /* 0x000fe20000800000 */
[----:B------:R-:W-:Y:S02]  /*9440*/  FMUL R78, R0, 0.5 ;  /* 0x3f000000004e7820 */ /* 0x000fe40000400000 */
[----:B------:R-:W-:Y:S01]  /*9450*/  FFMA R59, R62, R80, R59 ;  /* 0x000000503e3b7223 */ /* 0x000fe2000000003b */
[----:B------:R-:W-:Y:S01]  /*9460*/  FSEL R62, R72, 0.12837915122509002686, P1 ;  /* 0x3e0375d3483e7808 */ /* 0x000fe20000800000 */
[----:B------:R-:W-:Y:S01]  /*9470*/  FMUL R78, R141, R78 ;  /* 0x0000004e8d4e7220 */ /* 0x000fe20000400000 */
[----:B------:R-:W-:Y:S01]  /*9480*/  FMUL R141, R3, 0.5 ;  /* 0x3f000000038d7820 */ /* 0x000fe20000400000 */
[-C--:B------:R-:W-:Y:S01]  /*9490*/  FFMA R64, R59, R80.reuse, R64 ;  /* 0x000000503b407223 */ /* 0x080fe20000000040 */
[----:B------:R-:W-:Y:S01]  /*94a0*/  FSEL R59, -R80, R77, P1 ;  /* 0x0000004d503b7208 */ /* 0x000fe20000800100 */
[----:B------:R-:W-:Y:S01]  /*94b0*/  FADD R58, R58, 1 ;  /* 0x3f8000003a3a7421 */ /* 0x000fe20000000000 */
[----:B------:R-:W-:Y:S01]  /*94c0*/  FMUL R141, R36, R141 ;  /* 0x0000008d248d7220 */ /* 0x000fe20000400000 */
[-C--:B------:R-:W-:Y:S01]  /*94d0*/  FFMA R61, R64, R80.reuse, R61 ;  /* 0x00000050403d7223 */ /* 0x080fe2000000003d */
[----:B------:R-:W-:Y:S01]  /*94e0*/  FMUL R64, R28, 0.70710676908493041992 ;  /* 0x3f3504f31c407820 */ /* 0x000fe20000400000 */
[----:B------:R-:W-:Y:S02]  /*94f0*/  FMUL R36, R7, 0.5 ;  /* 0x3f00000007247820 */ /* 0x000fe40000400000 */
[----:B------:R-:W-:Y:S01]  /*9500*/  FFMA R62, R61, R80, R62 ;  /* 0x000000503d3e7223 */ /* 0x000fe2000000003e */
[C---:B------:R-:W-:Y:S01]  /*9510*/  FMUL R61, R64.reuse, R64 ;  /* 0x00000040403d7220 */ /* 0x040fe20000400000 */
[----:B------:R-:W-:Y:S01]  /*9520*/  FSETP.GE.AND P0, PT, |R64|, 1.0029599666595458984, PT ;  /* 0x3f8060fe4000780b */ /* 0x000fe20003f06200 */
[----:B------:R-:W-:Y:S01]  /*9530*/  FMUL R80, R2, 0.5 ;  /* 0x3f00000002507820 */ /* 0x000fe20000400000 */
[----:B------:R-:W-:Y:S02]  /*9540*/  FFMA R59, R62, R59, R59 ;  /* 0x0000003b3e3b7223 */ /* 0x000fe4000000003b */
[----:B------:R-:W-:Y:S01]  /*9550*/  FSEL R81, |R64|, R61, P0 ;  /* 0x0000003d40517208 */ /* 0x000fe20000000200 */
[----:B------:R-:W-:Y:S01]  /*9560*/  FMUL R139, R139, R80 ;  /* 0x000000508b8b7220 */ /* 0x000fe20000400000 */
[----:B------:R-:W-:Y:S01]  /*9570*/  FSEL R85, R82, 8.4834944573231041431e-05, P0 ;  /* 0x38b1e96a52557808 */ /* 0x000fe20000000000 */
[----:B------:R-:W2:Y:S01]  /*9580*/  @P2 MUFU.EX2 R62, R60 ;  /* 0x0000003c003e2308 */ /* 0x000ea20000000800 */
[----:B------:R-:W-:Y:S02]  /*9590*/  FSEL R0, -R76, -0.00082130916416645050049, P0 ;  /* 0xba574d204c007808 */ /* 0x000fe40000000100 */
[----:B------:R-:W-:Y:S02]  /*95a0*/  FSEL R61, R71, 0.0052134888246655464172, P0 ;  /* 0x3baad5ea473d7808 */ /* 0x000fe40000000000 */
[----:B------:R-:W-:Y:S01]  /*95b0*/  FSEL R2, -R75, -0.026868773624300956726, P0 ;  /* 0xbcdc1be74b027808 */ /* 0x000fe20000000100 */
[-C--:B------:R-:W-:Y:S01]  /*95c0*/  FFMA R0, R85, R81.reuse, R0 ;  /* 0x0000005155007223 */ /* 0x080fe20000000000 */
[----:B------:R-:W-:Y:S02]  /*95d0*/  FSEL R3, R74, 0.11284004896879196167, P0 ;  /* 0x3de718af4a037808 */ /* 0x000fe40000000000 */
[----:B------:R-:W-:Y:S01]  /*95e0*/  FSEL R7, R72, 0.12837915122509002686, P0 ;  /* 0x3e0375d348077808 */ /* 0x000fe20000000000 */
[-C--:B------:R-:W-:Y:S01]  /*95f0*/  FFMA R61, R0, R81.reuse, R61 ;  /* 0x00000051003d7223 */ /* 0x080fe2000000003d */
[----:B------:R-:W-:Y:S02]  /*9600*/  FSEL R0, R73, -0.37612664699554443359, P0 ;  /* 0xbec093ac49007808 */ /* 0x000fe40000000000 */
[----:B------:R-:W-:Y:S01]  /*9610*/  F2FP.BF16.F32.PACK_AB R140, R139, R78 ;  /* 0x0000004e8b8c723e */ /* 0x000fe200000010ff */
[-C--:B------:R-:W-:Y:S01]  /*9620*/  FFMA R2, R61, R81.reuse, R2 ;  /* 0x000000513d027223 */ /* 0x080fe20000000002 */
[----:B------:R-:W-:Y:S01]  /*9630*/  FADD R61, R33, 1 ;  /* 0x3f800000213d7421 */ /* 0x000fe20000000000 */
[----:B------:R-:W-:Y:S01]  /*9640*/  FMUL R78, R5, 0.5 ;  /* 0x3f000000054e7820 */ /* 0x000fe20000400000 */
[----:B--2---:R-:W-:Y:S01]  /*9650*/  @P2 FADD R62, -R62, 1 ;  /* 0x3f8000003e3e2421 */ /* 0x004fe20000000100 */
[-C--:B------:R-:W-:Y:S01]  /*9660*/  FFMA R3, R2, R81.reuse, R3 ;  /* 0x0000005102037223 */ /* 0x080fe20000000003 */
[----:B------:R-:W-:Y:S03]  /*9670*/  FMUL R36, R61, R36 ;  /* 0x000000243d247220 */ /* 0x000fe60000400000 */
[----:B------:R-:W-:Y:S01]  /*9680*/  @P2 LOP3.LUT R60, R62, 0x80000000, R79, 0xb8, !PT ;  /* 0x800000003e3c2812 */ /* 0x000fe200078eb84f */
[----:B------:R-:W-:Y:S01]  /*9690*/  FFMA R0, R3, R81, R0 ;  /* 0x0000005103007223 */ /* 0x000fe20000000000 */
[C---:B------:R-:W-:Y:S01]  /*96a0*/  FSETP.GE.AND P2, PT, |R32|.reuse, 1.0029599666595458984, PT ;  /* 0x3f8060fe2000780b */ /* 0x040fe20003f46200 */
[----:B------:R-:W-:Y:S01]  /*96b0*/  FMUL R3, R32, R32 ;  /* 0x0000002020037220 */ /* 0x000fe20000400000 */
[----:B------:R-:W-:Y:S01]  /*96c0*/  F2FP.BF16.F32.PACK_AB R141, R36, R141 ;  /* 0x0000008d248d723e */ /* 0x000fe200000010ff */
[----:B------:R-:W-:Y:S01]  /*96d0*/  FFMA R7, R0, R81, R7 ;  /* 0x0000005100077223 */ /* 0x000fe20000000007 */
[----:B------:R-:W-:Y:S01]  /*96e0*/  FSEL R0, -R81, R64, P0 ;  /* 0x0000004051007208 */ /* 0x000fe20000000100 */
[----:B------:R-:W-:Y:S01]  /*96f0*/  FMUL R62, R4, 0.5 ;  /* 0x3f000000043e7820 */ /* 0x000fe20000400000 */
[----:B------:R-:W-:Y:S01]  /*9700*/  FSEL R5, |R32|, R3, P2 ;  /* 0x0000000320057208 */ /* 0x000fe20001000200 */
[----:B------:R-:W-:Y:S01]  /*9710*/  FADD R79, R37, 1 ;  /* 0x3f800000254f7421 */ /* 0x000fe20000000000 */
[----:B------:R-:W-:Y:S01]  /*9720*/  FSEL R61, R82, 8.4834944573231041431e-05, P2 ;  /* 0x38b1e96a523d7808 */ /* 0x000fe20001000000 */
[----:B------:R-:W-:Y:S01]  /*9730*/  FADD R37, R39, 1 ;  /* 0x3f80000027257421 */ /* 0x000fe20000000000 */
[----:B------:R-:W-:Y:S01]  /*9740*/  FSEL R2, -R76, -0.00082130916416645050049, P2 ;  /* 0xba574d204c027808 */ /* 0x000fe20001000100 */
[----:B------:R-:W-:Y:S01]  /*9750*/  FMUL R62, R79, R62 ;  /* 0x0000003e4f3e7220 */ /* 0x000fe20000400000 */
[----:B------:R-:W-:Y:S01]  /*9760*/  FSEL R3, R71, 0.0052134888246655464172, P2 ;  /* 0x3baad5ea47037808 */ /* 0x000fe20001000000 */
[----:B------:R-:W-:Y:S01]  /*9770*/  FFMA R0, R7, R0, R0 ;  /* 0x0000000007007223 */ /* 0x000fe20000000000 */
[----:B------:R-:W-:Y:S01]  /*9780*/  FSEL R4, -R75, -0.026868773624300956726, P2 ;  /* 0xbcdc1be74b047808 */ /* 0x000fe20001000100 */
[-C--:B------:R-:W-:Y:S01]  /*9790*/  FFMA R2, R61, R5.reuse, R2 ;  /* 0x000000053d027223 */ /* 0x080fe20000000002 */
[----:B------:R-:W2:Y:S01]  /*97a0*/  @P1 MUFU.EX2 R36, R59 ;  /* 0x0000003b00241308 */ /* 0x000ea20000000800 */
[----:B------:R-:W-:Y:S01]  /*97b0*/  FMUL R37, R37, R78 ;  /* 0x0000004e25257220 */ /* 0x000fe20000400000 */
[----:B------:R-:W-:Y:S01]  /*97c0*/  FMUL R61, R11, 0.5 ;  /* 0x3f0000000b3d7820 */ /* 0x000fe20000400000 */
[-C--:B------:R-:W-:Y:S01]  /*97d0*/  FFMA R3, R2, R5.reuse, R3 ;  /* 0x0000000502037223 */ /* 0x080fe20000000003 */
[----:B------:R-:W-:Y:S01]  /*97e0*/  FSEL R2, R73, -0.37612664699554443359, P2 ;  /* 0xbec093ac49027808 */ /* 0x000fe20001000000 */
[----:B------:R-:W-:Y:S01]  /*97f0*/  FMUL R7, R30, 0.70710676908493041992 ;  /* 0x3f3504f31e077820 */ /* 0x000fe20000400000 */
[----:B------:R-:W-:Y:S01]  /*9800*/  F2FP.BF16.F32.PACK_AB R142, R37, R62 ;  /* 0x0000003e258e723e */ /* 0x000fe200000010ff */
[----:B------:R-:W-:Y:S01]  /*9810*/  FFMA R4, R3, R5, R4 ;  /* 0x0000000503047223 */ /* 0x000fe20000000004 */
[----:B------:R-:W-:Y:S01]  /*9820*/  FSEL R3, R74, 0.11284004896879196167, P2 ;  /* 0x3de718af4a037808 */ /* 0x000fe20001000000 */
[----:B------:R-:W-:Y:S01]  /*9830*/  FMUL R39, R6, 0.5 ;  /* 0x3f00000006277820 */ /* 0x000fe20000400000 */
[----:B------:R-:W-:Y:S01]  /*9840*/  FMUL R61, R40, R61 ;  /* 0x0000003d283d7220 */ /* 0x000fe20000400000 */
[----:B------:R-:W-:Y:S01]  /*9850*/  FMUL R40, R8, 0.5 ;  /* 0x3f00000008287820 */ /* 0x000fe20000400000 */
[----:B------:R-:W-:Y:S01]  /*9860*/  FADD R37, R42, 1 ;  /* 0x3f8000002a257421 */ /* 0x000fe20000000000 */
[----:B------:R-:W-:Y:S01]  /*9870*/  FFMA R3, R4, R5, R3 ;  /* 0x0000000504037223 */ /* 0x000fe20000000003 */
[----:B------:R-:W-:Y:S01]  /*9880*/  FSEL R4, -R5, R32, P2 ;  /* 0x0000002005047208 */ /* 0x000fe20001000100 */
[----:B------:R-:W-:Y:S01]  /*9890*/  FMUL R38, R38, R39 ;  /* 0x0000002726267220 */ /* 0x000fe20000400000 */
[----:B------:R-:W-:Y:S01]  /*98a0*/  FMUL R39, R9, 0.5 ;  /* 0x3f00000009277820 */ /* 0x000fe20000400000 */
[-C--:B------:R-:W-:Y:S01]  /*98b0*/  FFMA R2, R3, R5.reuse, R2 ;  /* 0x0000000503027223 */ /* 0x080fe20000000002 */
[----:B------:R-:W-:Y:S01]  /*98c0*/  FSEL R3, R72, 0.12837915122509002686, P2 ;  /* 0x3e0375d348037808 */ /* 0x000fe20001000000 */
[----:B--2---:R-:W-:Y:S01]  /*98d0*/  @P1 FADD R36, -R36, 1 ;  /* 0x3f80000024241421 */ /* 0x004fe20000000100 */
[----:B------:R-:W-:Y:S01]  /*98e0*/  F2FP.BF16.F32.PACK_AB R143, R61, R38 ;  /* 0x000000263d8f723e */ /* 0x000fe200000010ff */
[----:B------:R-:W-:Y:S01]  /*98f0*/  FMUL R40, R37, R40 ;  /* 0x0000002825287220 */ /* 0x000fe20000400000 */
[----:B------:R-:W-:Y:S01]  /*9900*/  FADD R38, R41, 1 ;  /* 0x3f80000029267421 */ /* 0x000fe20000000000 */
[----:B------:R-:W-:Y:S01]  /*9910*/  FFMA R3, R2, R5, R3 ;  /* 0x0000000502037223 */ /* 0x000fe20000000003 */
[----:B------:R-:W-:Y:S01]  /*9920*/  @P1 LOP3.LUT R59, R36, 0x80000000, R77, 0xb8, !PT ;  /* 0x80000000243b1812 */ /* 0x000fe200078eb84d */
[C---:B------:R-:W-:Y:S01]  /*9930*/  FMUL R2, R7.reuse, R7 ;  /* 0x0000000707027220 */ /* 0x040fe20000400000 */
[----:B------:R-:W-:Y:S01]  /*9940*/  FSETP.GE.AND P1, PT, |R7|, 1.0029599666595458984, PT ;  /* 0x3f8060fe0700780b */ /* 0x000fe20003f26200 */
[----:B------:R1:W-:Y:S01]  /*9950*/  STS.128 [R130+UR8], R140 ;  /* 0x0000008c82007988 */ /* 0x0003e20008000c08 */
[----:B------:R-:W-:Y:S01]  /*9960*/  FMUL R39, R38, R39 ;  /* 0x0000002726277220 */ /* 0x000fe20000400000 */
[----:B------:R-:W-:Y:S01]  /*9970*/  FMUL R41, R15, 0.5 ;  /* 0x3f0000000f297820 */ /* 0x000fe20000400000 */
[----:B------:R-:W-:Y:S01]  /*9980*/  FSEL R9, |R7|, R2, P1 ;  /* 0x0000000207097208 */ /* 0x000fe20000800200 */
[----:B------:R-:W-:Y:S01]  /*9990*/  FADD R42, R45, 1 ;  /* 0x3f8000002d2a7421 */ /* 0x000fe20000000000 */
[----:B------:R-:W-:Y:S01]  /*99a0*/  FSEL R37, R82, 8.4834944573231041431e-05, P1 ;  /* 0x38b1e96a52257808 */ /* 0x000fe20000800000 */
[----:B------:R-:W-:Y:S01]  /*99b0*/  FMUL R38, R10, 0.5 ;  /* 0x3f0000000a267820 */ /* 0x000fe20000400000 */
[----:B------:R-:W-:Y:S01]  /*99c0*/  FSEL R2, -R76, -0.00082130916416645050049, P1 ;  /* 0xba574d204c027808 */ /* 0x000fe20000800100 */
[----:B------:R-:W2:Y:S01]  /*99d0*/  @P0 MUFU.EX2 R36, R0 ;  /* 0x0000000000240308 */ /* 0x000ea20000000800 */
[----:B------:R-:W-:Y:S01]  /*99e0*/  FSEL R6, -R75, -0.026868773624300956726, P1 ;  /* 0xbcdc1be74b067808 */ /* 0x000fe20000800100 */
[----:B------:R-:W-:Y:S01]  /*99f0*/  FMUL R41, R42, R41 ;  /* 0x000000292a297220 */ /* 0x000fe20000400000 */
[----:B------:R-:W-:Y:S01]  /*9a00*/  FSEL R5, R74, 0.11284004896879196167, P1 ;  /* 0x3de718af4a057808 */ /* 0x000fe20000800000 */
[----:B------:R-:W-:Y:S01]  /*9a10*/  FMUL R38, R43, R38 ;  /* 0x000000262b267220 */ /* 0x000fe20000400000 */
[----:B------:R-:W-:Y:S01]  /*9a20*/  F2FP.BF16.F32.PACK_AB R40, R39, R40 ;  /* 0x000000282728723e */ /* 0x000fe200000010ff */
[----:B------:R-:W-:Y:S01]  /*9a30*/  FADD R43, R48, 1 ;  /* 0x3f800000302b7421 */ /* 0x000fe20000000000 */
[----:B------:R-:W-:Y:S01]  /*9a40*/  FMUL R42, R12, 0.5 ;  /* 0x3f0000000c2a7820 */ /* 0x000fe20000400000 */
[----:B------:R-:W-:Y:S01]  /*9a50*/  FADD R45, R50, 1 ;  /* 0x3f800000322d7421 */ /* 0x000fe20000000000 */
[----:B------:R-:W-:Y:S01]  /*9a60*/  F2FP.BF16.F32.PACK_AB R41, R41, R38 ;  /* 0x000000262929723e */ /* 0x000fe200000010ff */
[----:B------:R-:W-:Y:S01]  /*9a70*/  FMUL R38, R14, 0.5 ;  /* 0x3f0000000e267820 */ /* 0x000fe20000400000 */
[----:B------:R-:W-:Y:S01]  /*9a80*/  FMUL R48, R24, 0.5 ;  /* 0x3f00000018307820 */ /* 0x000fe20000400000 */
[----:B------:R-:W-:Y:S01]  /*9a90*/  FFMA R4, R3, R4, R4 ;  /* 0x0000000403047223 */ /* 0x000fe20000000004 */
[----:B------:R-:W-:Y:S01]  /*9aa0*/  FSEL R3, R71, 0.0052134888246655464172, P1 ;  /* 0x3baad5ea47037808 */ /* 0x000fe20000800000 */
[----:B------:R-:W-:Y:S01]  /*9ab0*/  FMUL R38, R43, R38 ;  /* 0x000000262b267220 */ /* 0x000fe20000400000 */
[-C--:B------:R-:W-:Y:S01]  /*9ac0*/  FFMA R2, R37, R9.reuse, R2 ;  /* 0x0000000925027223 */ /* 0x080fe20000000002 */
[----:B------:R-:W-:Y:S01]  /*9ad0*/  FMUL R8, R35, 0.70710676908493041992 ;  /* 0x3f3504f323087820 */ /* 0x000fe20000400000 */
[----:B--2---:R-:W-:Y:S01]  /*9ae0*/  @P0 FADD R39, -R36, 1 ;  /* 0x3f80000024270421 */ /* 0x004fe20000000100 */
[----:B------:R-:W-:Y:S01]  /*9af0*/  FADD R37, R44, 1 ;  /* 0x3f8000002c257421 */ /* 0x000fe20000000000 */
[-C--:B------:R-:W-:Y:S01]  /*9b00*/  FFMA R3, R2, R9.reuse, R3 ;  /* 0x0000000902037223 */ /* 0x080fe20000000003 */
[----:B------:R-:W-:Y:S01]  /*9b10*/  FSEL R2, R73, -0.37612664699554443359, P1 ;  /* 0xbec093ac49027808 */ /* 0x000fe20000800000 */
[----:B------:R-:W-:Y:S01]  /*9b20*/  FADD R44, R47, 1 ;  /* 0x3f8000002f2c7421 */ /* 0x000fe20000000000 */
[----:B------:R-:W-:Y:S01]  /*9b30*/  @P0 LOP3.LUT R0, R39, 0x80000000, R64, 0xb8, !PT ;  /* 0x8000000027000812 */ /* 0x000fe200078eb840 */
[-C--:B------:R-:W-:Y:S01]  /*9b40*/  FFMA R6, R3, R9.reuse, R6 ;  /* 0x0000000903067223 */ /* 0x080fe20000000006 */
[----:B------:R-:W-:Y:S01]  /*9b50*/  FSEL R3, R72, 0.12837915122509002686, P1 ;  /* 0x3e0375d348037808 */ /* 0x000fe20000800000 */
[C---:B------:R-:W-:Y:S01]  /*9b60*/  FMUL R11, R8.reuse, R8 ;  /* 0x00000008080b7220 */ /* 0x040fe20000400000 */
[----:B------:R-:W-:Y:S01]  /*9b70*/  FSETP.GE.AND P0, PT, |R8|, 1.0029599666595458984, PT ;  /* 0x3f8060fe0800780b */ /* 0x000fe20003f06200 */
[-C--:B------:R-:W-:Y:S01]  /*9b80*/  FFMA R5, R6, R9.reuse, R5 ;  /* 0x0000000906057223 */ /* 0x080fe20000000005 */
[----:B------:R-:W-:Y:S01]  /*9b90*/  FMUL R42, R37, R42 ;  /* 0x0000002a252a7220 */ /* 0x000fe20000400000 */
[----:B------:R-:W-:Y:S01]  /*9ba0*/  FMUL R37, R13, 0.5 ;  /* 0x3f0000000d257820 */ /* 0x000fe20000400000 */
[----:B------:R-:W-:Y:S01]  /*9bb0*/  FSEL R36, R82, 8.4834944573231041431e-05, P0 ;  /* 0x38b1e96a52247808 */ /* 0x000fe20000000000 */
[----:B------:R-:W-:Y:S01]  /*9bc0*/  FFMA R2, R5, R9, R2 ;  /* 0x0000000905027223 */ /* 0x000fe20000000002 */
[----:B------:R-:W-:Y:S01]  /*9bd0*/  FSEL R5, -R76, -0.00082130916416645050049, P0 ;  /* 0xba574d204c057808 */ /* 0x000fe20000000100 */
[----:B------:R-:W-:Y:S01]  /*9be0*/  FMUL R37, R46, R37 ;  /* 0x000000252e257220 */ /* 0x000fe20000400000 */
[----:B------:R-:W-:Y:S01]  /*9bf0*/  FSEL R6, R71, 0.0052134888246655464172, P0 ;  /* 0x3baad5ea47067808 */ /* 0x000fe20000000000 */
[----:B------:R-:W-:Y:S01]  /*9c00*/  FMUL R39, R19, 0.5 ;  /* 0x3f00000013277820 */ /* 0x000fe20000400000 */
[----:B------:R-:W-:Y:S01]  /*9c10*/  FFMA R3, R2, R9, R3 ;  /* 0x0000000902037223 */ /* 0x000fe20000000003 */
[----:B------:R-:W-:Y:S01]  /*9c20*/  FSEL R2, -R9, R7, P1 ;  /* 0x0000000709027208 */ /* 0x000fe20000800100 */
[----:B------:R-:W-:Y:S01]  /*9c30*/  FADD R47, R54, 1 ;  /* 0x3f800000362f7421 */ /* 0x000fe20000000000 */
[----:B------:R-:W-:Y:S01]  /*9c40*/  FSEL R9, |R8|, R11, P0 ;  /* 0x0000000b08097208 */ /* 0x000fe20000000200 */
[----:B------:R-:W-:Y:S01]  /*9c50*/  FMUL R39, R44, R39 ;  /* 0x000000272c277220 */ /* 0x000fe20000400000 */
[----:B------:R-:W-:Y:S01]  /*9c60*/  F2FP.BF16.F32.PACK_AB R42, R37, R42 ;  /* 0x0000002a252a723e */ /* 0x000fe200000010ff */
[----:B------:R-:W-:Y:S01]  /*9c70*/  FMUL R37, R17, 0.5 ;  /* 0x3f00000011257820 */ /* 0x000fe20000400000 */
[----:B------:R-:W-:Y:S01]  /*9c80*/  FADD R44, R51, 1 ;  /* 0x3f800000332c7421 */ /* 0x000fe20000000000 */
[----:B------:R-:W-:Y:S01]  /*9c90*/  FADD R51, R56, 1 ;  /* 0x3f80000038337421 */ /* 0x000fe20000000000 */
[----:B------:R-:W-:Y:S01]  /*9ca0*/  F2FP.BF16.F32.PACK_AB R43, R39, R38 ;  /* 0x00000026272b723e */ /* 0x000fe200000010ff */
[----:B------:R-:W-:Y:S01]  /*9cb0*/  FMUL R38, R18, 0.5 ;  /* 0x3f00000012267820 */ /* 0x000fe20000400000 */
[----:B------:R-:W-:Y:S01]  /*9cc0*/  FMUL R37, R44, R37 ;  /* 0x000000252c257220 */ /* 0x000fe20000400000 */
[----:B------:R-:W-:Y:S01]  /*9cd0*/  FFMA R2, R3, R2, R2 ;  /* 0x0000000203027223 */ /* 0x000fe20000000002 */
[----:B------:R-:W-:Y:S01]  /*9ce0*/  FSEL R3, -R75, -0.026868773624300956726, P0 ;  /* 0xbcdc1be74b037808 */ /* 0x000fe20000000100 */
[----:B------:R-:W-:Y:S01]  /*9cf0*/  FMUL R48, R51, R48 ;  /* 0x0000003033307220 */ /* 0x000fe20000400000 */
[-C--:B------:R-:W-:Y:S01]  /*9d00*/  FFMA R5, R36, R9.reuse, R5 ;  /* 0x0000000924057223 */ /* 0x080fe20000000005 */
[----:B------:R-:W-:Y:S01]  /*9d10*/  FMUL R36, R16, 0.5 ;  /* 0x3f00000010247820 */ /* 0x000fe20000400000 */
[----:B------:R-:W-:Y:S01]  /*9d20*/  @P1 MUFU.EX2 R46, R2 ;  /* 0x00000002002e1308 */ /* 0x000fe20000000800 */
[----:B------:R-:W-:Y:S01]  /*9d30*/  FMUL R39, R23, 0.5 ;  /* 0x3f00000017277820 */ /* 0x000fe20000400000 */
[----:B------:R-:W-:Y:S01]  /*9d40*/  FFMA R6, R5, R9, R6 ;  /* 0x0000000905067223 */ /* 0x000fe20000000006 */
[----:B------:R-:W-:Y:S01]  /*9d50*/  FSEL R5, R73, -0.37612664699554443359, P0 ;  /* 0xbec093ac49057808 */ /* 0x000fe20000000000 */
[----:B------:R-:W-:Y:S01]  /*9d60*/  FMUL R36, R49, R36 ;  /* 0x0000002431247220 */ /* 0x000fe20000400000 */
[----:B------:R-:W-:Y:S01]  /*9d70*/  FMUL R52, R52, R39 ;  /* 0x0000002734347220 */ /* 0x000fe20000400000 */
[-C--:B------:R-:W-:Y:S01]  /*9d80*/  FFMA R3, R6, R9.reuse, R3 ;  /* 0x0000000906037223 */ /* 0x080fe20000000003 */
[----:B------:R-:W-:Y:S01]  /*9d90*/  FSEL R6, R74, 0.11284004896879196167, P0 ;  /* 0x3de718af4a067808 */ /* 0x000fe20000000000 */
[----:B------:R-:W-:Y:S01]  /*9da0*/  FMUL R39, R21, 0.5 ;  /* 0x3f00000015277820 */ /* 0x000fe20000400000 */
[----:B------:R-:W-:Y:S01]  /*9db0*/  F2FP.BF16.F32.PACK_AB R36, R37, R36 ;  /* 0x000000242524723e */ /* 0x000fe200000010ff */
[----:B------:R-:W-:Y:S01]  /*9dc0*/  FMUL R37, R45, R38 ;  /* 0x000000262d257220 */ /* 0x000fe20000400000 */
[----:B------:R-:W-:Y:S01]  /*9dd0*/  FMUL R38, R20, 0.5 ;  /* 0x3f00000014267820 */ /* 0x000fe20000400000 */
[----:B------:R-:W-:Y:S01]  /*9de0*/  FFMA R6, R3, R9, R6 ;  /* 0x0000000903067223 */ /* 0x000fe20000000006 */
[----:B------:R-:W-:Y:S01]  /*9df0*/  FSEL R3, -R9, R8, P0 ;  /* 0x0000000809037208 */ /* 0x000fe20000000100 */
[----:B------:R-:W2:Y:S01]  /*9e00*/  @P2 MUFU.EX2 R45, R4 ;  /* 0x00000004002d2308 */ /* 0x000ea20000000800 */
[----:B------:R-:W-:Y:S01]  /*9e10*/  F2FP.BF16.F32.PACK_AB R37, R52, R37 ;  /* 0x000000253425723e */ /* 0x000fe200000010ff */
[-C--:B------:R-:W-:Y:S01]  /*9e20*/  FFMA R5, R6, R9.reuse, R5 ;  /* 0x0000000906057223 */ /* 0x080fe20000000005 */
[----:B------:R-:W-:Y:S01]  /*9e30*/  FSEL R6, R72, 0.12837915122509002686, P0 ;  /* 0x3e0375d348067808 */ /* 0x000fe20000000000 */
[----:B------:R-:W-:Y:S01]  /*9e40*/  FADD R44, R53, 1 ;  /* 0x3f800000352c7421 */ /* 0x000fe20000000000 */
[----:B------:R-:W-:Y:S01]  /*9e50*/  FMUL R38, R47, R38 ;  /* 0x000000262f267220 */ /* 0x000fe20000400000 */
[----:B------:R-:W-:Y:S01]  /*9e60*/  FMUL R47, R27, 0.5 ;  /* 0x3f0000001b2f7820 */ /* 0x000fe20000400000 */
[----:B------:R-:W-:Y:S01]  /*9e70*/  FADD R52, R57, 1 ;  /* 0x3f80000039347421 */ /* 0x000fe20000000000 */
[----:B------:R-:W-:Y:S01]  /*9e80*/  FFMA R6, R5, R9, R6 ;  /* 0x0000000905067223 */ /* 0x000fe20000000006 */
[----:B------:R-:W-:Y:S01]  /*9e90*/  FMUL R39, R44, R39 ;  /* 0x000000272c277220 */ /* 0x000fe20000400000 */
[----:B------:R-:W-:Y:S01]  /*9ea0*/  FMUL R44, R22, 0.5 ;  /* 0x3f000000162c7820 */ /* 0x000fe20000400000 */
[----:B------:R-:W-:Y:S01]  /*9eb0*/  FMUL R49, R25, 0.5 ;  /* 0x3f00000019317820 */ /* 0x000fe20000400000 */
[----:B------:R-:W-:Y:S01]  /*9ec0*/  FFMA R3, R6, R3, R3 ;  /* 0x0000000306037223 */ /* 0x000fe20000000003 */
[----:B------:R-:W-:Y:S01]  /*9ed0*/  FMUL R47, R52, R47 ;  /* 0x0000002f342f7220 */ /* 0x000fe20000400000 */
[----:B------:R-:W-:Y:S01]  /*9ee0*/  FMUL R44, R55, R44 ;  /* 0x0000002c372c7220 */ /* 0x000fe20000400000 */
[----:B------:R-:W-:Y:S01]  /*9ef0*/  FMUL R49, R58, R49 ;  /* 0x000000313a317220 */ /* 0x000fe20000400000 */
[----:B------:R-:W3:Y:S01]  /*9f00*/  @P0 MUFU.EX2 R50, R3 ;  /* 0x0000000300320308 */ /* 0x000ee20000000800 */
[----:B--2---:R-:W-:Y:S01]  /*9f10*/  @P2 FADD R45, -R45, 1 ;  /* 0x3f8000002d2d2421 */ /* 0x004fe20000000100 */
[----:B------:R-:W-:Y:S01]  /*9f20*/  @P1 FADD R46, -R46, 1 ;  /* 0x3f8000002e2e1421 */ /* 0x000fe20000000100 */
[----:B------:R-:W-:Y:S01]  /*9f30*/  F2FP.BF16.F32.PACK_AB R38, R39, R38 ;  /* 0x000000262726723e */ /* 0x000fe200000010ff */
[----:B------:R-:W-:Y:S01]  /*9f40*/  FADD R52, R59, 1 ;  /* 0x3f8000003b347421 */ /* 0x000fe20000000000 */
[----:B------:R-:W-:Y:S01]  /*9f50*/  F2FP.BF16.F32.PACK_AB R39, R47, R44 ;  /* 0x0000002c2f27723e */ /* 0x000fe200000010ff */
[----:B------:R-:W-:Y:S01]  /*9f60*/  FMUL R47, R31, 0.5 ;  /* 0x3f0000001f2f7820 */ /* 0x000fe20000400000 */
[----:B------:R-:W-:Y:S01]  /*9f70*/  @P2 LOP3.LUT R4, R45, 0x80000000, R32, 0xb8, !PT ;  /* 0x800000002d042812 */ /* 0x000fe200078eb820 */
[----:B------:R-:W-:Y:S01]  /*9f80*/  FMUL R45, R29, 0.5 ;  /* 0x3f0000001d2d7820 */ /* 0x000fe20000400000 */
[----:B------:R-:W-:Y:S01]  /*9f90*/  F2FP.BF16.F32.PACK_AB R44, R49, R48 ;  /* 0x00000030312c723e */ /* 0x000fe200000010ff */
[----:B------:R-:W-:Y:S01]  /*9fa0*/  FMUL R48, R28, 0.5 ;  /* 0x3f0000001c307820 */ /* 0x000fe20000400000 */
[----:B------:R-:W-:Y:S01]  /*9fb0*/  @P1 LOP3.LUT R2, R46, 0x80000000, R7, 0xb8, !PT ;  /* 0x800000002e021812 */ /* 0x000fe200078eb807 */
[----:B------:R-:W-:Y:S01]  /*9fc0*/  FADD R49, R0, 1 ;  /* 0x3f80000000317421 */ /* 0x000fe20000000000 */
[----:B------:R-:W-:Y:S01]  /*9fd0*/  FMUL R52, R52, R47 ;  /* 0x0000002f34347220 */ /* 0x000fe20000400000 */
[----:B------:R-:W-:Y:S01]  /*9fe0*/  FMUL R46, R30, 0.5 ;  /* 0x3f0000001e2e7820 */ /* 0x000fe20000400000 */
[----:B------:R-:W-:Y:S01]  /*9ff0*/  FMUL R51, R26, 0.5 ;  /* 0x3f0000001a337820 */ /* 0x000fe20000400000 */
[----:B------:R-:W-:Y:S01]  /*a000*/  FMUL R48, R49, R48 ;  /* 0x0000003031307220 */ /* 0x000fe20000400000 */
[----:B---3--:R-:W-:Y:S01]  /*a010*/  @P0 FADD R53, -R50, 1 ;  /* 0x3f80000032350421 */ /* 0x008fe20000000100 */
[----:B------:R-:W-:Y:S01]  /*a020*/  FADD R50, R4, 1 ;  /* 0x3f80000004327421 */ /* 0x000fe20000000000 */
[----:B------:R-:W-:Y:S01]  /*a030*/  FADD R47, R2, 1 ;  /* 0x3f800000022f7421 */ /* 0x000fe20000000000 */
[----:B------:R-:W-:Y:S01]  /*a040*/  FMUL R49, R35, 0.5 ;  /* 0x3f00000023317820 */ /* 0x000fe20000400000 */
[----:B------:R-:W-:Y:S01]  /*a050*/  FADD R60, R60, 1 ;  /* 0x3f8000003c3c7421 */ /* 0x000fe20000000000 */
[----:B------:R-:W-:Y:S01]  /*a060*/  @P0 LOP3.LUT R3, R53, 0x80000000, R8, 0xb8, !PT ;  /* 0x8000000035030812 */ /* 0x000fe200078eb808 */
[----:B------:R-:W-:Y:S01]  /*a070*/  FMUL R53, R50, R45 ;  /* 0x0000002d32357220 */ /* 0x000fe20000400000 */
[----:B------:R-:W-:Y:S01]  /*a080*/  IADD3 R50, PT, PT, R130, UR8, RZ ;  /* 0x0000000882327c10 */ /* 0x000fe2000fffe0ff */
[----:B------:R-:W-:Y:S01]  /*a090*/  FMUL R47, R47, R46 ;  /* 0x0000002e2f2f7220 */ /* 0x000fe20000400000 */
[----:B------:R-:W-:Y:S01]  /*a0a0*/  FMUL R51, R60, R51 ;  /* 0x000000333c337220 */ /* 0x000fe20000400000 */
[----:B------:R-:W-:Y:S01]  /*a0b0*/  FADD R54, R3, 1 ;  /* 0x3f80000003367421 */ /* 0x000fe20000000000 */
[----:B------:R-:W-:Y:S01]  /*a0c0*/  F2FP.BF16.F32.PACK_AB R46, R53, R48 ;  /* 0x00000030352e723e */ /* 0x000fe200000010ff */
[--C-:B------:R-:W-:Y:S01]  /*a0d0*/  IMAD R48, R132, -0x10, R50.reuse ;  /* 0xfffffff084307824 */ /* 0x100fe200078e0232 */
[----:B------:R-:W-:Y:S01]  /*a0e0*/  ISETP.NE.AND P0, PT, R133, RZ, PT ;  /* 0x000000ff8500720c */ /* 0x000fe20003f05270 */
[----:B------:R-:W-:Y:S01]  /*a0f0*/  IMAD R50, R131, -0x10, R50 ;  /* 0xfffffff083327824 */ /* 0x000fe200078e0232 */
[----:B------:R-:W-:Y:S01]  /*a100*/  F2FP.BF16.F32.PACK_AB R45, R52, R51 ;  /* 0x00000033342d723e */ /* 0x000fe200000010ff */
[----:B------:R-:W-:Y:S01]  /*a110*/  FMUL R54, R54, R49 ;  /* 0x0000003136367220 */ /* 0x000fe20000400000 */
[----:B------:R1:W-:Y:S01]  /*a120*/  STS.128 [R48+0x10], R40 ;  /* 0x0000102830007388 */ /* 0x0003e20000000c00 */
[----:B------:R-:W-:Y:S02]  /*a130*/  LEA R49, R129, R48, 0x4 ;  /* 0x0000003081317211 */ /* 0x000fe400078e20ff */
[----:B------:R-:W-:Y:S02]  /*a140*/  @!P3 IADD3 R52, PT, PT, R67, 0x1, RZ ;  /* 0x000000014334b810 */ /* 0x000fe40007ffe0ff */
[----:B------:R-:W-:Y:S02]  /*a150*/  F2FP.BF16.F32.PACK_AB R47, R54, R47 ;  /* 0x0000002f362f723e */ /* 0x000fe400000010ff */
[C---:B------:R-:W-:Y:S01]  /*a160*/  @!P3 ISETP.NE.AND P1, PT, R52.reuse, 0x4, PT ;  /* 0x000000043400b80c */ /* 0x040fe20003f25270 */
[----:B------:R1:W-:Y:S03]  /*a170*/  STS.128 [R50+0x20], R36 ;  /* 0x0000202432007388 */ /* 0x0003e60000000c00 */
[----:B------:R-:W-:Y:S02]  /*a180*/  @!P3 SEL R51, RZ, 0x1, P1 ;  /* 0x00000001ff33b807 */ /* 0x000fe40000800000 */
[----:B------:R-:W-:Y:S02]  /*a190*/  @!P3 SEL R67, R52, RZ, P1 ;  /* 0x000000ff3443b207 */ /* 0x000fe40000800000 */
[----:B------:R-:W-:Y:S01]  /*a1a0*/  @!P3 LOP3.LUT R128, R128, R51, RZ, 0x3c, !PT ;  /* 0x000000338080b212 */ /* 0x000fe200078e3cff */
[----:B------:R1:W-:Y:S01]  /*a1b0*/  STS.128 [R49+0x10], R44 ;  /* 0x0000102c31007388 */ /* 0x0003e20000000c00 */
[----:B------:R-:W-:Y:S01]  /*a1c0*/  @!PT LDS RZ, [RZ] ;  /* 0x00000000fffff984 */ /* 0x000fe20000000800 */
[----:B------:R-:W-:Y:S01]  /*a1d0*/  @!PT LDS RZ, [RZ] ;  /* 0x00000000fffff984 */ /* 0x000fe20000000800 */
[----:B------:R-:W-:Y:S01]  /*a1e0*/  @!PT LDS RZ, [RZ] ;  /* 0x00000000fffff984 */ /* 0x000fe20000000800 */
[----:B------:R-:W-:Y:S01]  /*a1f0*/  @!PT LDS RZ, [RZ] ;  /* 0x00000000fffff984 */ /* 0x000fe20000000800 */
[----:B------:R2:W-:Y:S07]  /*a200*/  MEMBAR.ALL.CTA ;  /* 0x0000000000007992 */ /* 0x0005ee0000008000 */
[----:B--2---:R-:W2:Y:S02]  /*a210*/  FENCE.VIEW.ASYNC.S ;  /* 0x00000000000073c6 */ /* 0x004ea40000000000 */
[----:B--2---:R-:W-:Y:S06]  /*a220*/  BAR.SYNC.DEFER_BLOCKING 0x1, 0x80 ;  /* 0x0042000000007b1d */ /* 0x004fec0000010000 */
[----:B------:R-:W-:Y:S05]  /*a230*/  @P0 BRA `(.L_x_125) ;  /* 0x0000000000340947 */ /* 0x000fea0003800000 */
[----:B------:R-:W-:Y:S01]  /*a240*/  UIADD3 UR10, UP0, UPT, UR46, 0x680, URZ ;  /* 0x000006802e0a7890 */ /* 0x000fe2000ff1e0ff */
[----:B------:R-:W-:Y:S01]  /*a250*/  R2UR UR6, R113 ;  /* 0x00000000710672ca */ /* 0x000fe200000e0000 */
[----:B------:R-:W-:Y:S01]  /*a260*/  UIADD3 UR4, UPT, UPT, UR41, 0x200, UR8 ;  /* 0x0000020029047890 */ /* 0x000fe2000fffe008 */
[----:B------:R-:W-:Y:S01]  /*a270*/  PLOP3.LUT P1, PT, PT, PT, PT, 0x80, 0x8 ;  /* 0x000000000008781c */ /* 0x000fe20003f2f070 */
[----:B------:R-:W-:Y:S01]  /*a280*/  UIADD3.X UR11, UPT, UPT, URZ, UR47, URZ, UP0, !UPT ;  /* 0x0000002fff0b7290 */ /* 0x000fe200087fe4ff */
[----:B------:R-:W-:Y:S11]  /*a290*/  IMAD.IADD R63, R114, 0x1, R63 ;  /* 0x00000001723f7824 */ /* 0x000ff600078e023f */
.L_x_126:
[----:B------:R-:W-:Y:S02]  /*a2a0*/  PLOP3.LUT P2, PT, P2, P1, PT, 0xf2, 0x2f ;  /* 0x00000000002f781c */ /* 0x000fe40001743e72 */
[----:B------:R-:W-:Y:S01]  /*a2b0*/  @P1 R2UR P2, UR5, R63 ;  /* 0x000000003f0512ca */ /* 0x000fe20000040000 */
[----:B------:R-:W-:Y:S07]  /*a2c0*/  UMOV UR7, UR36 ;  /* 0x0000002400077c82 */ /* 0x000fee0008000000 */
[----:B------:R-:W-:Y:S05]  /*a2d0*/  @P1 PLOP3.LUT P1, PT, P2, PT, PT, 0x80, 0x8 ;  /* 0x000000000008181c */ /* 0x000fea000172f070 */
[----:B------:R2:W-:Y:S08]  /*a2e0*/  UTMASTG.3D [UR4], [UR10] ;  /* 0x000000040a0073b5 */ /* 0x0005f00008010000 */
[----:B--2---:R-:W-:Y:S05]  /*a2f0*/  @P1 BRA.U.ANY `(.L_x_126) ;  /* 0xfffffffd00e81947 */ /* 0x004fea000393ffff */
[----:B------:R0:W-:Y:S02]  /*a300*/  UTMACMDFLUSH ;  /* 0x00000000000079b7 */ /* 0x0001e40000000000 */
.L_x_125:
[----:B------:R-:W-:Y:S05]  /*a310*/  BSYNC.RECONVERGENT B0 ;  /* 0x0000000000007941 */ /* 0x000fea0003800200 */
.L_x_124:
[----:B------:R-:W-:Y:S01]  /*a320*/  UIADD3 UR43, UPT, UPT, UR43, 0x1, URZ ;  /* 0x000000012b2b7890 */ /* 0x000fe2000fffe0ff */
[----:B------:R-:W-:Y:S03]  /*a330*/  BSSY.RECONVERGENT B0, `(.L_x_127) ;  /* 0x0000007000007945 */ /* 0x000fe60003800200 */
[----:B------:R-:W-:Y:S04]  /*a340*/  UISETP.NE.AND UP0, UPT, UR43, 0x4, UPT ;  /* 0x000000042b00788c */ /* 0x000fe8000bf05270 */
[----:B------:R-:W-:Y:S02]  /*a350*/  USEL UR4, URZ, 0x1, UP0 ;  /* 0x00000001ff047887 */ /* 0x000fe40008000000 */
[----:B------:R-:W-:Y:S02]  /*a360*/  USEL UR43, UR43, URZ, UP0 ;  /* 0x000000ff2b2b7287 */ /* 0x000fe40008000000 */
[----:B------:R-:W-:Y:S01]  /*a370*/  ULOP3.LUT UR44, UR44, UR4, URZ, 0x3c, !UPT ;  /* 0x000000042c2c7292 */ /* 0x000fe2000f8e3cff */
[----:B------:R-:W-:Y:S11]  /*a380*/  @P0 BRA `(.L_x_128) ;  /* 0x0000000000040947 */ /* 0x000ff60003800000 */
[----:B------:R-:W-:Y:S04]  /*a390*/  DEPBAR.LE SB0, 0x1 ;  /* 0x000080400000791a */ /* 0x000fe80000000000 */
.L_x_128:
[----:B------:R-:W-:Y:S05]  /*a3a0*/  BSYNC.RECONVERGENT B0 ;  /* 0x0000000000007941 */ /* 0x000fea0003800200 */
.L_x_127:
[----:B------:R-:W-:Y:S01]  /*a3b0*/  BAR.SYNC.DEFER_BLOCKING 0x1, 0x80 ;  /* 0x0042000000007b1d */ /* 0x000fe20000010000 */
[----:B------:R-:W-:Y:S01]  /*a3c0*/  ISETP.NE.AND P3, PT, R137, RZ, PT ;  /* 0x000000ff8900720c */ /* 0x000fe20003f65270 */
[----:B------:R-:W-:Y:S05]  /*a3d0*/  VIADD R120, R120, 0x1 ;  /* 0x0000000178787836 */ /* 0x000fea0000000000 */
[----:B------:R-:W-:Y:S01]  /*a3e0*/  ISETP.GE.U32.AND P0, PT, R120, 0x2, PT ;  /* 0x000000027800780c */ /* 0x000fe20003f06070 */
[----:B------:R-:W-:Y:S11]  /*a3f0*/  BSSY.RECONVERGENT B0, `(.L_x_129) ;  /* 0x000000b000007945 */ /* 0x000ff60003800200 */
[----:B------:R-:W-:Y:S01]  /*a400*/  @!UPT UIADD3 URZ, UPT, UPT, URZ, URZ, URZ ;  /* 0x000000fffffff290 */ /* 0x000fe2000fffe0ff */
[----:B------:R-:W-:Y:S05]  /*a410*/  @!P0 BRA `(.L_x_130) ;  /* 0x0000000000208947 */ /* 0x000fea0003800000 */
[C---:B------:R-:W-:Y:S01]  /*a420*/  @!P3 LEA R3, R126.reuse, UR41, 0x3 ;  /* 0x000000297e03bc11 */ /* 0x040fe2000f8e18ff */
[----:B------:R-:W-:Y:S02]  /*a430*/  IMAD.U32 R0, RZ, RZ, UR37 ;  /* 0x00000025ff007e24 */ /* 0x000fe4000f8e00ff */
[----:B------:R-:W-:Y:S02]  /*a440*/  VIADD R126, R126, 0x1 ;  /* 0x000000017e7e7836 */ /* 0x000fe40000000000 */
[----:B------:R-:W-:Y:S03]  /*a450*/  @!P3 VIADD R3, R3, 0xa0 ;  /* 0x000000a00303b836 */ /* 0x000fe60000000000 */
[----:B------:R-:W-:Y:S02]  /*a460*/  ISETP.NE.AND P0, PT, R126, 0x4, PT ;  /* 0x000000047e00780c */ /* 0x000fe40003f05270 */
[----:B------:R-:W-:Y:S02]  /*a470*/  @!P3 PRMT R0, R0, 0x654, R3 ;  /* 0x000006540000b816 */ /* 0x000fe40000000003 */
[----:B------:R-:W-:Y:S02]  /*a480*/  SEL R126, R126, RZ, P0 ;  /* 0x000000ff7e7e7207 */ /* 0x000fe40000000000 */
[----:B------:R2:W-:Y:S07]  /*a490*/  @!P3 SYNCS.ARRIVE.TRANS64.RED.A1T0 RZ, [R0+URZ], RZ ;  /* 0x000000ff00ffb9a7 */ /* 0x0005ee00081004ff */
.L_x_130:
[----:B------:R-:W-:Y:S05]  /*a4a0*/  BSYNC.RECONVERGENT B0 ;  /* 0x0000000000007941 */ /* 0x000fea0003800200 */
.L_x_129:
[C---:B------:R-:W-:Y:S01]  /*a4b0*/  ISETP.EQ.OR P2, PT, R65.reuse, 0x3, P3 ;  /* 0x000000034100780c */ /* 0x040fe20001f42670 */
[----:B------:R-:W-:Y:S01]  /*a4c0*/  VIADD R65, R65, 0x1 ;  /* 0x0000000141417836 */ /* 0x000fe20000000000 */
[----:B------:R-:W-:Y:S04]  /*a4d0*/  SEL R121, R121, 0x1, P3 ;  /* 0x0000000179797807 */ /* 0x000fe80001800000 */
[----:B------:R-:W-:Y:S07]  /*a4e0*/  ISETP.NE.AND P0, PT, R65, 0x4, PT ;  /* 0x000000044100780c */ /* 0x000fee0003f05270 */
[----:B------:R-:W-:Y:S02]  /*a4f0*/  @!P2 LEA R3, R119, UR41, 0x3 ;  /* 0x000000297703ac11 */ /* 0x000fe4000f8e18ff */
[----:B--2---:R-:W-:Y:S04]  /*a500*/  @!P2 SHF.L.U32 R0, R122, 0x1f, RZ ;  /* 0x0000001f7a00a819 */ /* 0x004fe800000006ff */
[----:B------:R-:W2:Y:S02]  /*a510*/  @!P2 SYNCS.PHASECHK.TRANS64.TRYWAIT P1, [R3+URZ+0x80], R0 ;  /* 0x000080000300a5a7 */ /* 0x000ea400080211ff */
[----:B--2---:R-:W-:Y:S01]  /*a520*/  @!P2 SEL R121, RZ, 0x1, !P1 ;  /* 0x00000001ff79a807 */ /* 0x004fe20004800000 */
[----:B------:R-:W-:Y:S06]  /*a530*/  @P0 BRA `(.L_x_131) ;  /* 0xffffffbc00780947 */ /* 0x000fec000383ffff */
[----:B------:R-:W-:Y:S01]  /*a540*/  ISETP.NE.AND P3, PT, R136, RZ, PT ;  /* 0x000000ff8800720c */ /* 0x000fe20003f65270 */
[----:B------:R-:W-:Y:S01]  /*a550*/  UIADD3 UR42, UPT, UPT, UR42, 0x4, URZ ;  /* 0x000000042a2a7890 */ /* 0x000fe2000fffe0ff */
[----:B------:R-:W-:Y:S01]  /*a560*/  LOP3.LUT P1, RZ, R106, 0x1, RZ, 0xc0, !PT ;  /* 0x000000016aff7812 */ /* 0x000fe2000782c0ff */
[----:B------:R-:W-:Y:S01]  /*a570*/  IMAD.IADD R114, R124, 0x1, R109 ;  /* 0x000000017c727824 */ /* 0x000fe200078e026d */
[----:B------:R-:W-:Y:S01]  /*a580*/  ISETP.NE.AND P0, PT, R115, 0x2, PT ;  /* 0x000000027300780c */ /* 0x000fe20003f05270 */
[----:B------:R-:W-:-:S03]  /*a590*/  IMAD.IADD R113, R123, 0x1, R108 ;  /* 0x000000017b717824 */ /* 0x000fc600078e026c */
[----:B------:R-:W-:Y:S02]  /*a5a0*/  SEL R0, RZ, 0x1, P0 ;  /* 0x00000001ff007807 */ /* 0x000fe40000000000 */
[----:B------:R-:W-:Y:S02]  /*a5b0*/  SEL R115, R115, RZ, P0 ;  /* 0x000000ff73737207 */ /* 0x000fe40000000000 */
[----:B------:R-:W-:Y:S02]  /*a5c0*/  LOP3.LUT R127, R127, R0, RZ, 0x3c, !PT ;  /* 0x000000007f7f7212 */ /* 0x000fe400078e3cff */
[----:B------:R-:W-:Y:S01]  /*a5d0*/  @P3 R2UR UR36, R125 ;  /* 0x000000007d2432ca */ /* 0x000fe200000e0000 */
[----:B------:R-:W-:-:S14]  /*a5e0*/  @P1 BRA `(.L_x_132) ;  /* 0xffffffb000041947 */ /* 0x000fdc000383ffff */
[----:B------:R-:W-:-:S09]  /*a5f0*/  UISETP.NE.AND UP0, UPT, UR45, URZ, UPT ;  /* 0x000000ff2d00728c */ /* 0x000fd2000bf05270 */
[----:B------:R-:W-:Y:S05]  /*a600*/  BRA.U !UP0, `(.L_x_133) ;  /* 0x0000000108487547 */ /* 0x000fea000b800000 */
[----:B------:R-:W2:Y:S02]  /*a610*/  LDCU.64 UR4, c[0x0][0x890] ;  /* 0x00011200ff0477ac */ /* 0x000ea40008000a00 */
[----:B--2---:R-:W-:-:S04]  /*a620*/  UISETP.NE.U32.AND UP0, UPT, UR4, URZ, UPT ;  /* 0x000000ff0400728c */ /* 0x004fc8000bf05070 */
[----:B------:R-:W-:-:S09]  /*a630*/  UISETP.NE.AND.EX UP0, UPT, UR5, URZ, UPT, UP0 ;  /* 0x000000ff0500728c */ /* 0x000fd2000bf05300 */
[----:B------:R-:W-:Y:S05]  /*a640*/  BRA.U UP0, `(.L_x_134) ;  /* 0x00000001000c7547 */ /* 0x000fea000b800000 */
[----:B------:R-:W-:-:S13]  /*a650*/  FSETP.NEU.AND P0, PT, R83, RZ, PT ;  /* 0x000000ff5300720b */ /* 0x000fda0003f0d000 */
[----:B------:R-:W-:Y:S05]  /*a660*/  @!P0 EXIT ;  /* 0x000000000000894d */ /* 0x000fea0003800000 */
[----:B------:R-:W-:Y:S05]  /*a670*/  BRA `(.L_x_133) ;  /* 0x00000000002c7947 */ /* 0x000fea0003800000 */
.L_x_134:
[----:B------:R-:W-:Y:S01]  /*a680*/  ISETP.NE.AND P0, PT, R112, RZ, PT ;  /* 0x000000ff7000720c */ /* 0x000fe20003f05270 */
[----:B------:R-:W-:-:S12]  /*a690*/  BSSY.RECONVERGENT B0, `(.L_x_133) ;  /* 0x0000009000007945 */ /* 0x000fd80003800200 */
[----:B------:R-:W-:Y:S05]  /*a6a0*/  @P0 BRA `(.L_x_135) ;  /* 0x0000000000140947 */ /* 0x000fea0003800000 */
[----:B------:R-:W2:Y:S02]  /*a6b0*/  LDCU.64 UR4, c[0x0][0x888] ;  /* 0x00011100ff0477ac */ /* 0x000ea40008000a00 */
[----:B--2---:R-:W-:-:S04]  /*a6c0*/  ISETP.NE.U32.AND P0, PT, RZ, UR4, PT ;  /* 0x00000004ff007c0c */ /* 0x004fc8000bf05070 */
[----:B------:R-:W-:-:S13]  /*a6d0*/  ISETP.NE.AND.EX P0, PT, RZ, UR5, PT, P0 ;  /* 0x00000005ff007c0c */ /* 0x000fda000bf05300 */
[----:B------:R-:W-:Y:S05]  /*a6e0*/  @!P0 EXIT ;  /* 0x000000000000894d */ /* 0x000fea0003800000 */
[----:B------:R-:W-:Y:S05]  /*a6f0*/  BRA `(.L_x_136) ;  /* 0x0000000000087947 */ /* 0x000fea0003800000 */
.L_x_135:
[----:B------:R-:W-:-:S13]  /*a700*/  FSETP.NEU.AND P0, PT, R83, RZ, PT ;  /* 0x000000ff5300720b */ /* 0x000fda0003f0d000 */
[----:B------:R-:W-:Y:S05]  /*a710*/  @!P0 EXIT ;  /* 0x000000000000894d */ /* 0x000fea0003800000 */
.L_x_136:
[----:B------:R-:W-:Y:S05]  /*a720*/  BSYNC.RECONVERGENT B0 ;  /* 0x0000000000007941 */ /* 0x000fea0003800200 */
.L_x_133:
[----:B------:R-:W-:Y:S01]  /*a730*/  LEA R3, R126, UR41, 0x3 ;  /* 0x000000297e037c11 */ /* 0x000fe2000f8e18ff */
[----:B------:R-:W-:Y:S01]  /*a740*/  IMAD.U32 R0, RZ, RZ, UR37 ;  /* 0x00000025ff007e24 */ /* 0x000fe2000f8e00ff */
[----:B------:R-:W-:-:S04]  /*a750*/  DEPBAR.LE SB0, 0x0 ;  /* 0x000080000000791a */ /* 0x000fc80000000000 */
[----:B------:R-:W-:-:S05]  /*a760*/  VIADD R3, R3, 0xa0 ;  /* 0x000000a003037836 */ /* 0x000fca0000000000 */
[----:B------:R-:W-:-:S04]  /*a770*/  PRMT R0, R0, 0x654, R3 ;  /* 0x0000065400007816 */ /* 0x000fc80000000003 */
[----:B------:R-:W-:Y:S01]  /*a780*/  SYNCS.ARRIVE.TRANS64.RED.A1T0 RZ, [R0+URZ], RZ ;  /* 0x000000ff00ff79a7 */ /* 0x000fe200081004ff */
[----:B------:R-:W-:Y:S05]  /*a790*/  EXIT ;  /* 0x000000000000794d */ /* 0x000fea0003800000 */
.L_x_24:
[----:B--2---:R2:W4:Y:S02]  /*a7a0*/  SYNCS.PHASECHK.TRANS64.TRYWAIT P0, [R3+URZ+0x140], R2 ;  /* 0x00014002030075a7 */ /* 0x00452400080011ff */
[----:B----4-:R-:W-:Y:S05]  /*a7b0*/  @!P0 NANOSLEEP.SYNCS 0x989680 ;  /* 0x009896800000895d */ /* 0x010fea0003900000 */
[----:B------:R-:W4:Y:S02]  /*a7c0*/  @!P0 SYNCS.PHASECHK.TRANS64 P0, [R3+URZ+0x140], R2 ;  /* 0x00014002030085a7 */ /* 0x000f2400080010ff */
[----:B----4-:R-:W-:Y:S05]  /*a7d0*/  @!P0 BRA `(.L_x_24) ;  /* 0xfffffffc00f08947 */ /* 0x010fea000383ffff */
[----:B------:R-:W-:Y:S05]  /*a7e0*/  BRA `(.L_x_137) ;  /* 0xffffff7000147947 */ /* 0x000fea000383ffff */
.L_x_27:
[----:B-1----:R-:W-:-:S07]  /*a7f0*/  MOV R2, UR33 ;  /* 0x0000002100027c02 */ /* 0x002fce0008000f00 */
.L_x_138:
[----:B-1----:R1:W2:Y:S02]  /*a800*/  SYNCS.PHASECHK.TRANS64.TRYWAIT P0, [R2+URZ+0x40], R5 ;  /* 0x00004005020075a7 */ /* 0x0022a400080011ff */
[----:B--2---:R-:W-:Y:S05]  /*a810*/  @!P0 NANOSLEEP.SYNCS 0x989680 ;  /* 0x009896800000895d */ /* 0x004fea0003900000 */
[----:B------:R-:W2:Y:S02]  /*a820*/  @!P0 SYNCS.PHASECHK.TRANS64 P0, [R2+URZ+0x40], R5 ;  /* 0x00004005020085a7 */ /* 0x000ea400080010ff */
[----:B--2---:R-:W-:Y:S05]  /*a830*/  @!P0 BRA `(.L_x_138) ;  /* 0xfffffffc00f08947 */ /* 0x004fea000383ffff */
[----:B------:R-:W-:Y:S05]  /*a840*/  BRA `(.L_x_26) ;  /* 0xffffff70007c7947 */ /* 0x000fea000383ffff */
.L_x_34:
[----:B-1----:R-:W-:-:S07]  /*a850*/  MOV R2, UR17 ;  /* 0x0000001100027c02 */ /* 0x002fce0008000f00 */
.L_x_139:
[----:B-1----:R1:W2:Y:S02]  /*a860*/  SYNCS.PHASECHK.TRANS64.TRYWAIT P0, [R2+URZ+0x40], R5 ;  /* 0x00004005020075a7 */ /* 0x0022a400080011ff */
[----:B--2---:R-:W-:Y:S05]  /*a870*/  @!P0 NANOSLEEP.SYNCS 0x989680 ;  /* 0x009896800000895d */ /* 0x004fea0003900000 */
[----:B------:R-:W2:Y:S02]  /*a880*/  @!P0 SYNCS.PHASECHK.TRANS64 P0, [R2+URZ+0x40], R5 ;  /* 0x00004005020085a7 */ /* 0x000ea400080010ff */
[----:B--2---:R-:W-:Y:S05]  /*a890*/  @!P0 BRA `(.L_x_139) ;  /* 0xfffffffc00f08947 */ /* 0x004fea000383ffff */
[----:B------:R-:W-:Y:S05]  /*a8a0*/  BRA `(.L_x_33) ;  /* 0xffffff74003c7947 */ /* 0x000fea000383ffff */
.L_x_39:
[----:B-1----:R1:W2:Y:S02]  /*a8b0*/  SYNCS.PHASECHK.TRANS64.TRYWAIT P0, [R2+URZ+0xd0], R3 ;  /* 0x0000d003020075a7 */ /* 0x0022a400080011ff */
[----:B--2---:R-:W-:Y:S05]  /*a8c0*/  @!P0 NANOSLEEP.SYNCS 0x989680 ;  /* 0x009896800000895d */ /* 0x004fea0003900000 */
[----:B------:R-:W2:Y:S02]  /*a8d0*/  @!P0 SYNCS.PHASECHK.TRANS64 P0, [R2+URZ+0xd0], R3 ;  /* 0x0000d003020085a7 */ /* 0x000ea400080010ff */
[----:B--2---:R-:W-:Y:S05]  /*a8e0*/  @!P0 BRA `(.L_x_39) ;  /* 0xfffffffc00f08947 */ /* 0x004fea000383ffff */
[----:B------:R-:W-:Y:S05]  /*a8f0*/  BRA `(.L_x_140) ;  /* 0xffffff7400e07947 */ /* 0x000fea000383ffff */
.L_x_43:
[----:B---3--:R-:W-:-:S07]  /*a900*/  MOV R0, UR4 ;  /* 0x0000000400007c02 */ /* 0x008fce0008000f00 */
.L_x_141:
[----:B-1----:R1:W2:Y:S02]  /*a910*/  SYNCS.PHASECHK.TRANS64.TRYWAIT P0, [R0+URZ], R3 ;  /* 0x00000003000075a7 */ /* 0x0022a400080011ff */
[----:B--2---:R-:W-:Y:S05]  /*a920*/  @!P0 NANOSLEEP.SYNCS 0x989680 ;  /* 0x009896800000895d */ /* 0x004fea0003900000 */
[----:B------:R-:W2:Y:S02]  /*a930*/  @!P0 SYNCS.PHASECHK.TRANS64 P0, [R0+URZ], R3 ;  /* 0x00000003000085a7 */ /* 0x000ea400080010ff */
[----:B--2---:R-:W-:Y:S05]  /*a940*/  @!P0 BRA `(.L_x_141) ;  /* 0xfffffffc00f08947 */ /* 0x004fea000383ffff */
[----:B------:R-:W-:Y:S05]  /*a950*/  BRA `(.L_x_142) ;  /* 0xffffff7c00507947 */ /* 0x000fea000383ffff */
.L_x_44:
[----:B---3--:R-:W-:-:S07]  /*a960*/  MOV R0, UR4 ;  /* 0x0000000400007c02 */ /* 0x008fce0008000f00 */
.L_x_143:
[----:B-1----:R1:W2:Y:S02]  /*a970*/  SYNCS.PHASECHK.TRANS64.TRYWAIT P0, [R0+URZ], R3 ;  /* 0x00000003000075a7 */ /* 0x0022a400080011ff */
[----:B--2---:R-:W-:Y:S05]  /*a980*/  @!P0 NANOSLEEP.SYNCS 0x989680 ;  /* 0x009896800000895d */ /* 0x004fea0003900000 */
[----:B------:R-:W2:Y:S02]  /*a990*/  @!P0 SYNCS.PHASECHK.TRANS64 P0, [R0+URZ], R3 ;  /* 0x00000003000085a7 */ /* 0x000ea400080010ff */
[----:B--2---:R-:W-:Y:S05]  /*a9a0*/  @!P0 BRA `(.L_x_143) ;  /* 0xfffffffc00f08947 */ /* 0x004fea000383ffff */
[----:B------:R-:W-:Y:S05]  /*a9b0*/  BRA `(.L_x_144) ;  /* 0xffffff7c005c7947 */ /* 0x000fea000383ffff */
.L_x_45:
[----:B---3--:R-:W-:-:S07]  /*a9c0*/  MOV R0, UR4 ;  /* 0x0000000400007c02 */ /* 0x008fce0008000f00 */
.L_x_145:
[----:B-1----:R1:W2:Y:S02]  /*a9d0*/  SYNCS.PHASECHK.TRANS64.TRYWAIT P0, [R0+URZ], R3 ;  /* 0x00000003000075a7 */ /* 0x0022a400080011ff */
[----:B--2---:R-:W-:Y:S05]  /*a9e0*/  @!P0 NANOSLEEP.SYNCS 0x989680 ;  /* 0x009896800000895d */ /* 0x004fea0003900000 */
[----:B------:R-:W2:Y:S02]  /*a9f0*/  @!P0 SYNCS.PHASECHK.TRANS64 P0, [R0+URZ], R3 ;  /* 0x00000003000085a7 */ /* 0x000ea400080010ff */
[----:B--2---:R-:W-:Y:S05]  /*aa00*/  @!P0 BRA `(.L_x_145) ;  /* 0xfffffffc00f08947 */ /* 0x004fea000383ffff */
[----:B------:R-:W-:Y:S05]  /*aa10*/  BRA `(.L_x_146) ;  /* 0xffffff7c00687947 */ /* 0x000fea000383ffff */
.L_x_46:
[----:B---3--:R-:W-:-:S07]  /*aa20*/  MOV R0, UR4 ;  /* 0x0000000400007c02 */ /* 0x008fce0008000f00 */
.L_x_147:
[----:B-1----:R1:W2:Y:S02]  /*aa30*/  SYNCS.PHASECHK.TRANS64.TRYWAIT P0, [R0+URZ], R3 ;  /* 0x00000003000075a7 */ /* 0x0022a400080011ff */
[----:B--2---:R-:W-:Y:S05]  /*aa40*/  @!P0 NANOSLEEP.SYNCS 0x989680 ;  /* 0x009896800000895d */ /* 0x004fea0003900000 */
[----:B------:R-:W2:Y:S02]  /*aa50*/  @!P0 SYNCS.PHASECHK.TRANS64 P0, [R0+URZ], R3 ;  /* 0x00000003000085a7 */ /* 0x000ea400080010ff */
[----:B--2---:R-:W-:Y:S05]  /*aa60*/  @!P0 BRA `(.L_x_147) ;  /* 0xfffffffc00f08947 */ /* 0x004fea000383ffff */
[----:B------:R-:W-:Y:S05]  /*aa70*/  BRA `(.L_x_148) ;  /* 0xffffff7c00747947 */ /* 0x000fea000383ffff */
.L_x_47:
[----:B---3--:R-:W-:-:S07]  /*aa80*/  MOV R0, UR4 ;  /* 0x0000000400007c02 */ /* 0x008fce0008000f00 */
.L_x_149:
[----:B-1----:R1:W2:Y:S02]  /*aa90*/  SYNCS.PHASECHK.TRANS64.TRYWAIT P0, [R0+URZ], R3 ;  /* 0x00000003000075a7 */ /* 0x0022a400080011ff */
[----:B--2---:R-:W-:Y:S05]  /*aaa0*/  @!P0 NANOSLEEP.SYNCS 0x989680 ;  /* 0x009896800000895d */ /* 0x004fea0003900000 */
[----:B------:R-:W2:Y:S02]  /*aab0*/  @!P0 SYNCS.PHASECHK.TRANS64 P0, [R0+URZ], R3 ;  /* 0x00000003000085a7 */ /* 0x000ea400080010ff */
[----:B--2---:R-:W-:Y:S05]  /*aac0*/  @!P0 BRA `(.L_x_149) ;  /* 0xfffffffc00f08947 */ /* 0x004fea000383ffff */
[----:B------:R-:W-:Y:S05]  /*aad0*/  BRA `(.L_x_150) ;  /* 0xffffff7c00807947 */ /* 0x000fea000383ffff */
.L_x_48:
[----:B---3--:R-:W-:-:S07]  /*aae0*/  MOV R0, UR4 ;  /* 0x0000000400007c02 */ /* 0x008fce0008000f00 */
.L_x_151:
[----:B-1----:R1:W2:Y:S02]  /*aaf0*/  SYNCS.PHASECHK.TRANS64.TRYWAIT P0, [R0+URZ], R3 ;  /* 0x00000003000075a7 */ /* 0x0022a400080011ff */
[----:B--2---:R-:W-:Y:S05]  /*ab00*/  @!P0 NANOSLEEP.SYNCS 0x989680 ;  /* 0x009896800000895d */ /* 0x004fea0003900000 */
[----:B------:R-:W2:Y:S02]  /*ab10*/  @!P0 SYNCS.PHASECHK.TRANS64 P0, [R0+URZ], R3 ;  /* 0x00000003000085a7 */ /* 0x000ea400080010ff */
[----:B--2---:R-:W-:Y:S05]  /*ab20*/  @!P0 BRA `(.L_x_151) ;  /* 0xfffffffc00f08947 */ /* 0x004fea000383ffff */
[----:B------:R-:W-:Y:S05]  /*ab30*/  BRA `(.L_x_152) ;  /* 0xffffff7c008c7947 */ /* 0x000fea000383ffff */
.L_x_49:
[----:B---3--:R-:W-:-:S07]  /*ab40*/  MOV R0, UR4 ;  /* 0x0000000400007c02 */ /* 0x008fce0008000f00 */
.L_x_153:
[----:B-1----:R1:W2:Y:S02]  /*ab50*/  SYNCS.PHASECHK.TRANS64.TRYWAIT P0, [R0+URZ], R3 ;  /* 0x00000003000075a7 */ /* 0x0022a400080011ff */
[----:B--2---:R-:W-:Y:S05]  /*ab60*/  @!P0 NANOSLEEP.SYNCS 0x989680 ;  /* 0x009896800000895d */ /* 0x004fea0003900000 */
[----:B------:R-:W2:Y:S02]  /*ab70*/  @!P0 SYNCS.PHASECHK.TRANS64 P0, [R0+URZ], R3 ;  /* 0x00000003000085a7 */ /* 0x000ea400080010ff */
[----:B--2---:R-:W-:Y:S05]  /*ab80*/  @!P0 BRA `(.L_x_153) ;  /* 0xfffffffc00f08947 */ /* 0x004fea000383ffff */
[----:B------:R-:W-:Y:S05]  /*ab90*/  BRA `(.L_x_154) ;  /* 0xffffff7c00987947 */ /* 0x000fea000383ffff */
.L_x_52:
[----:B-1----:R1:W2:Y:S02]  /*aba0*/  SYNCS.PHASECHK.TRANS64.TRYWAIT P0, [R0+URZ+0x130], R5 ;  /* 0x00013005000075a7 */ /* 0x0022a400080011ff */
[----:B--2---:R-:W-:Y:S05]  /*abb0*/  @!P0 NANOSLEEP.SYNCS 0x989680 ;  /* 0x009896800000895d */ /* 0x004fea0003900000 */
[----:B------:R-:W2:Y:S02]  /*abc0*/  @!P0 SYNCS.PHASECHK.TRANS64 P0, [R0+URZ+0x130], R5 ;  /* 0x00013005000085a7 */ /* 0x000ea400080010ff */
[----:B--2---:R-:W-:Y:S05]  /*abd0*/  @!P0 BRA `(.L_x_52) ;  /* 0xfffffffc00f08947 */ /* 0x004fea000383ffff */
[----:B------:R-:W-:Y:S05]  /*abe0*/  BRA `(.L_x_155) ;  /* 0xffffff7c00f87947 */ /* 0x000fea000383ffff */
.L_x_53:
[----:B------:R-:W-:-:S07]  /*abf0*/  MOV R0, UR5 ;  /* 0x0000000500007c02 */ /* 0x000fce0008000f00 */
.L_x_156:
[----:B-1----:R1:W2:Y:S02]  /*ac00*/  SYNCS.PHASECHK.TRANS64.TRYWAIT P0, [R0+URZ+0xe0], R7 ;  /* 0x0000e007000075a7 */ /* 0x0022a400080011ff */
[----:B--2---:R-:W-:Y:S05]  /*ac10*/  @!P0 NANOSLEEP.SYNCS 0x989680 ;  /* 0x009896800000895d */ /* 0x004fea0003900000 */
[----:B------:R-:W2:Y:S02]  /*ac20*/  @!P0 SYNCS.PHASECHK.TRANS64 P0, [R0+URZ+0xe0], R7 ;  /* 0x0000e007000085a7 */ /* 0x000ea400080010ff */
[----:B--2---:R-:W-:Y:S05]  /*ac30*/  @!P0 BRA `(.L_x_156) ;  /* 0xfffffffc00f08947 */ /* 0x004fea000383ffff */
[----:B------:R-:W-:Y:S05]  /*ac40*/  BRA `(.L_x_157) ;  /* 0xffffff8000087947 */ /* 0x000fea000383ffff */
.L_x_54:
[----:B-1----:R1:W2:Y:S02]  /*ac50*/  SYNCS.PHASECHK.TRANS64.TRYWAIT P1, [R0+URZ+0xd0], R5 ;  /* 0x0000d005000075a7 */ /* 0x0022a400080211ff */
[----:B--2---:R-:W-:Y:S05]  /*ac60*/  @!P1 NANOSLEEP.SYNCS 0x989680 ;  /* 0x009896800000995d */ /* 0x004fea0003900000 */
[----:B------:R-:W2:Y:S02]  /*ac70*/  @!P1 SYNCS.PHASECHK.TRANS64 P1, [R0+URZ+0xd0], R5 ;  /* 0x0000d005000095a7 */ /* 0x000ea400080210ff */
[----:B--2---:R-:W-:Y:S05]  /*ac80*/  @!P1 BRA `(.L_x_54) ;  /* 0xfffffffc00f09947 */ /* 0x004fea000383ffff */
[----:B------:R-:W-:Y:S05]  /*ac90*/  BRA `(.L_x_158) ;  /* 0xffffff8000387947 */ /* 0x000fea000383ffff */
.L_x_57:
[----:B------:R-:W-:-:S07]  /*aca0*/  MOV R0, UR5 ;  /* 0x0000000500007c02 */ /* 0x000fce0008000f00 */
.L_x_159:
[----:B-1----:R1:W2:Y:S02]  /*acb0*/  SYNCS.PHASECHK.TRANS64.TRYWAIT P0, [R0+URZ+0xe0], R3 ;  /* 0x0000e003000075a7 */ /* 0x0022a400080011ff */
[----:B--2---:R-:W-:Y:S05]  /*acc0*/  @!P0 NANOSLEEP.SYNCS 0x989680 ;  /* 0x009896800000895d */ /* 0x004fea0003900000 */
[----:B------:R-:W2:Y:S02]  /*acd0*/  @!P0 SYNCS.PHASECHK.TRANS64 P0, [R0+URZ+0xe0], R3 ;  /* 0x0000e003000085a7 */ /* 0x000ea400080010ff */
[----:B--2---:R-:W-:Y:S05]  /*ace0*/  @!P0 BRA `(.L_x_159) ;  /* 0xfffffffc00f08947 */ /* 0x004fea000383ffff */
[----:B------:R-:W-:Y:S05]  /*acf0*/  BRA `(.L_x_56) ;  /* 0xffffff80008c7947 */ /* 0x000fea000383ffff */
.L_x_66:
[----:B-1----:R-:W-:-:S04]  /*ad00*/  MOV R4, UR6 ;  /* 0x0000000600047c02 */ /* 0x002fc80008000f00 */
[----:B------:R1:W2:Y:S03]  /*ad10*/  SYNCS.PHASECHK.TRANS64.TRYWAIT P0, [R4+URZ+0x8], R5 ;  /* 0x00000805040075a7 */ /* 0x0002a600080011ff */
[----:B--2---:R-:W-:Y:S05]  /*ad20*/  @!P0 NANOSLEEP.SYNCS 0x989680 ;  /* 0x009896800000895d */ /* 0x004fea0003900000 */
[----:B------:R-:W2:Y:S02]  /*ad30*/  @!P0 SYNCS.PHASECHK.TRANS64 P0, [R4+URZ+0x8], R5 ;  /* 0x00000805040085a7 */ /* 0x000ea400080010ff */
[----:B--2---:R-:W-:Y:S05]  /*ad40*/  @!P0 BRA `(.L_x_66) ;  /* 0xfffffffc00ec8947 */ /* 0x004fea000383ffff */
[----:B------:R-:W-:Y:S05]  /*ad50*/  BRA `(.L_x_65) ;  /* 0xffffff8400407947 */ /* 0x000fea000383ffff */
.L_x_68:
[----:B------:R-:W-:Y:S01]  /*ad60*/  BSSY B0, `(.L_x_160) ;  /* 0x0000006000007945 */ /* 0x000fe20003800000 */
[----:B------:R-:W-:-:S07]  /*ad70*/  MOV R15, 0xffffffff ;  /* 0xffffffff000f7802 */ /* 0x000fce0000000f00 */
[----:B-1---5:R-:W-:Y:S05]  /*ad80*/  WARPSYNC.COLLECTIVE R15, `(.L_x_161) ;  /* 0x000000000f0c7348 */ /* 0x022fea0003c00000 */
[----:B------:R-:W-:Y:S02]  /*ad90*/  ELECT P6, UR79, PT ;  /* 0x00000000004f782f */ /* 0x000fe400038c0000 */
[----:B------:R-:W-:Y:S01]  /*ada0*/  MOV R14, UR79 ;  /* 0x0000004f000e7c02 */ /* 0x000fe20008000f00 */
[----:B-1---5:R-:W-:Y:S10]  /*adb0*/  ENDCOLLECTIVE ;  /* 0x000000000000791b */ /* 0x022ff40003800000 */
.L_x_161:
[----:B------:R-:W-:Y:S05]  /*adc0*/  BSYNC B0 ;  /* 0x0000000000007941 */ /* 0x000fea0003800000 */
.L_x_160:
[----:B------:R-:W-:Y:S05]  /*add0*/  BRA `(.L_x_162) ;  /* 0xffffff8400707947 */ /* 0x000fea000383ffff */
.L_x_70:
[----:B-1----:R-:W-:-:S04]  /*ade0*/  MOV R2, UR6 ;  /* 0x0000000600027c02 */ /* 0x002fc80008000f00 */
[----:B------:R1:W2:Y:S03]  /*adf0*/  SYNCS.PHASECHK.TRANS64.TRYWAIT P0, [R2+URZ+0x8], R3 ;  /* 0x00000803020075a7 */ /* 0x0002a600080011ff */
[----:B--2---:R-:W-:Y:S05]  /*ae00*/  @!P0 NANOSLEEP.SYNCS 0x989680 ;  /* 0x009896800000895d */ /* 0x004fea0003900000 */
[----:B------:R-:W2:Y:S02]  /*ae10*/  @!P0 SYNCS.PHASECHK.TRANS64 P0, [R2+URZ+0x8], R3 ;  /* 0x00000803020085a7 */ /* 0x000ea400080010ff */
[----:B--2---:R-:W-:Y:S05]  /*ae20*/  @!P0 BRA `(.L_x_70) ;  /* 0xfffffffc00ec8947 */ /* 0x004fea000383ffff */
[----:B------:R-:W-:Y:S05]  /*ae30*/  BRA `(.L_x_69) ;  /* 0xffffff8400747947 */ /* 0x000fea000383ffff */
.L_x_71:
[----:B-1----:R1:W2:Y:S02]  /*ae40*/  SYNCS.PHASECHK.TRANS64.TRYWAIT P0, [R0+URZ+0xd0], R3 ;  /* 0x0000d003000075a7 */ /* 0x0022a400080011ff */
[----:B--2---:R-:W-:Y:S05]  /*ae50*/  @!P0 NANOSLEEP.SYNCS 0x989680 ;  /* 0x009896800000895d */ /* 0x004fea0003900000 */
[----:B------:R-:W2:Y:S02]  /*ae60*/  @!P0 SYNCS.PHASECHK.TRANS64 P0, [R0+URZ+0xd0], R3 ;  /* 0x0000d003000085a7 */ /* 0x000ea400080010ff */
[----:B--2---:R-:W-:Y:S05]  /*ae70*/  @!P0 BRA `(.L_x_71) ;  /* 0xfffffffc00f08947 */ /* 0x004fea000383ffff */
[----:B------:R-:W-:Y:S05]  /*ae80*/  BRA `(.L_x_163) ;  /* 0xffffff8800607947 */ /* 0x000fea000383ffff */
.L_x_73:
[----:B------:R-:W-:-:S07]  /*ae90*/  MOV R0, UR9 ;  /* 0x0000000900007c02 */ /* 0x000fce0008000f00 */
.L_x_164:
[----:B-1----:R1:W3:Y:S02]  /*aea0*/  SYNCS.PHASECHK.TRANS64.TRYWAIT P0, [R0+URZ+0x110], R3 ;  /* 0x00011003000075a7 */ /* 0x0022e400080011ff */
[----:B---3--:R-:W-:Y:S05]  /*aeb0*/  @!P0 NANOSLEEP.SYNCS 0x989680 ;  /* 0x009896800000895d */ /* 0x008fea0003900000 */
[----:B------:R-:W3:Y:S02]  /*aec0*/  @!P0 SYNCS.PHASECHK.TRANS64 P0, [R0+URZ+0x110], R3 ;  /* 0x00011003000085a7 */ /* 0x000ee400080010ff */
[----:B---3--:R-:W-:Y:S05]  /*aed0*/  @!P0 BRA `(.L_x_164) ;  /* 0xfffffffc00f08947 */ /* 0x008fea000383ffff */
[----:B------:R-:W-:Y:S05]  /*aee0*/  BRA `(.L_x_165) ;  /* 0xffffff8800a87947 */ /* 0x000fea000383ffff */
.L_x_76:
[----:B------:R-:W-:Y:S07]  /*aef0*/  MOV R0, UR8 ;  /* 0x0000000800007c02 */ /* 0x000fee0008000f00 */
.L_x_166:
[----:B-1----:R1:W3:Y:S02]  /*af00*/  SYNCS.PHASECHK.TRANS64.TRYWAIT P0, [R0+URZ], R3 ;  /* 0x00000003000075a7 */ /* 0x0022e400080011ff */
[----:B---3--:R-:W-:Y:S05]  /*af10*/  @!P0 NANOSLEEP.SYNCS 0x989680 ;  /* 0x009896800000895d */ /* 0x008fea0003900000 */
[----:B------:R-:W3:Y:S02]  /*af20*/  @!P0 SYNCS.PHASECHK.TRANS64 P0, [R0+URZ], R3 ;  /* 0x00000003000085a7 */ /* 0x000ee400080010ff */
[----:B---3--:R-:W-:Y:S05]  /*af30*/  @!P0 BRA `(.L_x_166) ;  /* 0xfffffffc00f08947 */ /* 0x008fea000383ffff */
[----:B------:R-:W-:Y:S05]  /*af40*/  BRA `(.L_x_75) ;  /* 0xffffff8800bc7947 */ /* 0x000fea000383ffff */
.L_x_80:
[----:B-1----:R-:W-:-:S07]  /*af50*/  MOV R0, UR8 ;  /* 0x0000000800007c02 */ /* 0x002fce0008000f00 */
.L_x_167:
[----:B-1----:R1:W2:Y:S02]  /*af60*/  SYNCS.PHASECHK.TRANS64.TRYWAIT P0, [R0+URZ], R3 ;  /* 0x00000003000075a7 */ /* 0x0022a400080011ff */
[----:B--2---:R-:W-:Y:S05]  /*af70*/  @!P0 NANOSLEEP.SYNCS 0x989680 ;  /* 0x009896800000895d */ /* 0x004fea0003900000 */
[----:B------:R-:W2:Y:S02]  /*af80*/  @!P0 SYNCS.PHASECHK.TRANS64 P0, [R0+URZ], R3 ;  /* 0x00000003000085a7 */ /* 0x000ea400080010ff */
[----:B--2---:R-:W-:Y:S05]  /*af90*/  @!P0 BRA `(.L_x_167) ;  /* 0xfffffffc00f08947 */ /* 0x004fea000383ffff */
[----:B------:R-:W-:Y:S05]  /*afa0*/  BRA `(.L_x_168) ;  /* 0xffffff8c00b47947 */ /* 0x000fea000383ffff */
.L_x_81:
[----:B------:R-:W-:-:S07]  /*afb0*/  MOV R0, UR8 ;  /* 0x0000000800007c02 */ /* 0x000fce0008000f00 */
.L_x_169:
[----:B-1----:R1:W2:Y:S02]  /*afc0*/  SYNCS.PHASECHK.TRANS64.TRYWAIT P0, [R0+URZ], R3 ;  /* 0x00000003000075a7 */ /* 0x0022a400080011ff */
[----:B--2---:R-:W-:Y:S05]  /*afd0*/  @!P0 NANOSLEEP.SYNCS 0x989680 ;  /* 0x009896800000895d */ /* 0x004fea0003900000 */
[----:B------:R-:W2:Y:S02]  /*afe0*/  @!P0 SYNCS.PHASECHK.TRANS64 P0, [R0+URZ], R3 ;  /* 0x00000003000085a7 */ /* 0x000ea400080010ff */
[----:B--2---:R-:W-:Y:S05]  /*aff0*/  @!P0 BRA `(.L_x_169) ;  /* 0xfffffffc00f08947 */ /* 0x004fea000383ffff */
[----:B------:R-:W-:Y:S05]  /*b000*/  BRA `(.L_x_170) ;  /* 0xffffff8c00c07947 */ /* 0x000fea000383ffff */
.L_x_82:
[----:B------:R-:W-:-:S07]  /*b010*/  MOV R0, UR8 ;  /* 0x0000000800007c02 */ /* 0x000fce0008000f00 */
.L_x_171:
[----:B-1----:R1:W2:Y:S02]  /*b020*/  SYNCS.PHASECHK.TRANS64.TRYWAIT P0, [R0+URZ], R3 ;  /* 0x00000003000075a7 */ /* 0x0022a400080011ff */
[----:B--2---:R-:W-:Y:S05]  /*b030*/  @!P0 NANOSLEEP.SYNCS 0x989680 ;  /* 0x009896800000895d */ /* 0x004fea0003900000 */
[----:B------:R-:W2:Y:S02]  /*b040*/  @!P0 SYNCS.PHASECHK.TRANS64 P0, [R0+URZ], R3 ;  /* 0x00000003000085a7 */ /* 0x000ea400080010ff */
[----:B--2---:R-:W-:Y:S05]  /*b050*/  @!P0 BRA `(.L_x_171) ;  /* 0xfffffffc00f08947 */ /* 0x004fea000383ffff */
[----:B------:R-:W-:Y:S05]  /*b060*/  BRA `(.L_x_172) ;  /* 0xffffff8c00cc7947 */ /* 0x000fea000383ffff */
.L_x_85:
[----:B------:R-:W-:-:S07]  /*b070*/  MOV R0, UR7 ;  /* 0x0000000700007c02 */ /* 0x000fce0008000f00 */
.L_x_173:
[----:B-1----:R1:W2:Y:S02]  /*b080*/  SYNCS.PHASECHK.TRANS64.TRYWAIT P1, [R0+URZ+0x150], R3 ;  /* 0x00015003000075a7 */ /* 0x0022a400080211ff */
[----:B--2---:R-:W-:Y:S05]  /*b090*/  @!P1 NANOSLEEP.SYNCS 0x989680 ;  /* 0x009896800000995d */ /* 0x004fea0003900000 */
[----:B------:R-:W2:Y:S02]  /*b0a0*/  @!P1 SYNCS.PHASECHK.TRANS64 P1, [R0+URZ+0x150], R3 ;  /* 0x00015003000095a7 */ /* 0x000ea400080210ff */
[----:B--2---:R-:W-:Y:S05]  /*b0b0*/  @!P1 BRA `(.L_x_173) ;  /* 0xfffffffc00f09947 */ /* 0x004fea000383ffff */
[----:B------:R-:W-:Y:S05]  /*b0c0*/  BRA `(.L_x_174) ;  /* 0xffffff9000187947 */ /* 0x000fea000383ffff */
.L_x_90:
[----:B--2---:R2:W4:Y:S02]  /*b0d0*/  SYNCS.PHASECHK.TRANS64.TRYWAIT P0, [R0+URZ+0xd0], R3 ;  /* 0x0000d003000075a7 */ /* 0x00452400080011ff */
[----:B----4-:R-:W-:Y:S05]  /*b0e0*/  @!P0 NANOSLEEP.SYNCS 0x989680 ;  /* 0x009896800000895d */ /* 0x010fea0003900000 */
[----:B------:R-:W4:Y:S02]  /*b0f0*/  @!P0 SYNCS.PHASECHK.TRANS64 P0, [R0+URZ+0xd0], R3 ;  /* 0x0000d003000085a7 */ /* 0x000f2400080010ff */
[----:B----4-:R-:W-:Y:S05]  /*b100*/  @!P0 BRA `(.L_x_90) ;  /* 0xfffffffc00f08947 */ /* 0x010fea000383ffff */
[----:B------:R-:W-:Y:S05]  /*b110*/  BRA `(.L_x_175) ;  /* 0xffffff94002c7947 */ /* 0x000fea000383ffff */
.L_x_93:
[----:B------:R-:W-:Y:S07]  /*b120*/  MOV R0, UR7 ;  /* 0x0000000700007c02 */ /* 0x000fee0008000f00 */
.L_x_176:
[----:B--2---:R2:W4:Y:S02]  /*b130*/  SYNCS.PHASECHK.TRANS64.TRYWAIT P0, [R0+URZ+0xc8], R3 ;  /* 0x0000c803000075a7 */ /* 0x00452400080011ff */
[----:B----4-:R-:W-:Y:S05]  /*b140*/  @!P0 NANOSLEEP.SYNCS 0x989680 ;  /* 0x009896800000895d */ /* 0x010fea0003900000 */
[----:B------:R-:W4:Y:S02]  /*b150*/  @!P0 SYNCS.PHASECHK.TRANS64 P0, [R0+URZ+0xc8], R3 ;  /* 0x0000c803000085a7 */ /* 0x000f2400080010ff */
[----:B----4-:R-:W-:Y:S05]  /*b160*/  @!P0 BRA `(.L_x_176) ;  /* 0xfffffffc00f08947 */ /* 0x010fea000383ffff */
[----:B------:R-:W-:Y:S05]  /*b170*/  BRA `(.L_x_92) ;  /* 0xffffff98000c7947 */ /* 0x000fea000383ffff */
.L_x_96:
[----:B------:R-:W-:Y:S07]  /*b180*/  MOV R3, UR7 ;  /* 0x0000000700037c02 */ /* 0x000fee0008000f00 */
.L_x_177:
[----:B-1----:R1:W2:Y:S02]  /*b190*/  SYNCS.PHASECHK.TRANS64.TRYWAIT P0, [R3+URZ+0xa0], R12 ;  /* 0x0000a00c030075a7 */ /* 0x0022a400080011ff */
[----:B--2---:R-:W-:Y:S05]  /*b1a0*/  @!P0 NANOSLEEP.SYNCS 0x989680 ;  /* 0x009896800000895d */ /* 0x004fea0003900000 */
[----:B------:R-:W2:Y:S02]  /*b1b0*/  @!P0 SYNCS.PHASECHK.TRANS64 P0, [R3+URZ+0xa0], R12 ;  /* 0x0000a00c030085a7 */ /* 0x000ea400080010ff */
[----:B--2---:R-:W-:Y:S05]  /*b1c0*/  @!P0 BRA `(.L_x_177) ;  /* 0xfffffffc00f08947 */ /* 0x004fea000383ffff */
[----:B------:R-:W-:Y:S05]  /*b1d0*/  BRA `(.L_x_178) ;  /* 0xffffff9800847947 */ /* 0x000fea000383ffff */
.L_x_97:
[----:B-1----:R-:W-:Y:S07]  /*b1e0*/  MOV R3, UR7 ;  /* 0x0000000700037c02 */ /* 0x002fee0008000f00 */
.L_x_179:
[----:B-1----:R1:W2:Y:S02]  /*b1f0*/  SYNCS.PHASECHK.TRANS64.TRYWAIT P0, [R3+URZ+0xa8], R12 ;  /* 0x0000a80c030075a7 */ /* 0x0022a400080011ff */
[----:B--2---:R-:W-:Y:S05]  /*b200*/  @!P0 NANOSLEEP.SYNCS 0x989680 ;  /* 0x009896800000895d */ /* 0x004fea0003900000 */
[----:B------:R-:W2:Y:S02]  /*b210*/  @!P0 SYNCS.PHASECHK.TRANS64 P0, [R3+URZ+0xa8], R12 ;  /* 0x0000a80c030085a7 */ /* 0x000ea400080010ff */
[----:B--2---:R-:W-:Y:S05]  /*b220*/  @!P0 BRA `(.L_x_179) ;  /* 0xfffffffc00f08947 */ /* 0x004fea000383ffff */
[----:B------:R-:W-:Y:S05]  /*b230*/  BRA `(.L_x_180) ;  /* 0xffffff9800c07947 */ /* 0x000fea000383ffff */
.L_x_98:
[----:B-1----:R-:W-:Y:S07]  /*b240*/  MOV R3, UR7 ;  /* 0x0000000700037c02 */ /* 0x002fee0008000f00 */
.L_x_181:
[----:B-1----:R1:W2:Y:S02]  /*b250*/  SYNCS.PHASECHK.TRANS64.TRYWAIT P0, [R3+URZ+0xb0], R12 ;  /* 0x0000b00c030075a7 */ /* 0x0022a400080011ff */
[----:B--2---:R-:W-:Y:S05]  /*b260*/  @!P0 NANOSLEEP.SYNCS 0x989680 ;  /* 0x009896800000895d */ /* 0x004fea0003900000 */
[----:B------:R-:W2:Y:S02]  /*b270*/  @!P0 SYNCS.PHASECHK.TRANS64 P0, [R3+URZ+0xb0], R12 ;  /* 0x0000b00c030085a7 */ /* 0x000ea400080010ff */
[----:B--2---:R-:W-:Y:S05]  /*b280*/  @!P0 BRA `(.L_x_181) ;  /* 0xfffffffc00f08947 */ /* 0x004fea000383ffff */
[----:B------:R-:W-:Y:S05]  /*b290*/  BRA `(.L_x_182) ;  /* 0xffffff9c00087947 */ /* 0x000fea000383ffff */
.L_x_99:
[----:B------:R-:W-:Y:S07]  /*b2a0*/  MOV R3, UR7 ;  /* 0x0000000700037c02 */ /* 0x000fee0008000f00 */
.L_x_183:
[----:B-1----:R1:W2:Y:S02]  /*b2b0*/  SYNCS.PHASECHK.TRANS64.TRYWAIT P0, [R3+URZ+0xb8], R12 ;  /* 0x0000b80c030075a7 */ /* 0x0022a400080011ff */
[----:B--2---:R-:W-:Y:S05]  /*b2c0*/  @!P0 NANOSLEEP.SYNCS 0x989680 ;  /* 0x009896800000895d */ /* 0x004fea0003900000 */
[----:B------:R-:W2:Y:S02]  /*b2d0*/  @!P0 SYNCS.PHASECHK.TRANS64 P0, [R3+URZ+0xb8], R12 ;  /* 0x0000b80c030085a7 */ /* 0x000ea400080010ff */
[----:B--2---:R-:W-:Y:S05]  /*b2e0*/  @!P0 BRA `(.L_x_183) ;  /* 0xfffffffc00f08947 */ /* 0x004fea000383ffff */
[----:B------:R-:W-:Y:S05]  /*b2f0*/  BRA `(.L_x_184) ;  /* 0xffffff9c00907947 */ /* 0x000fea000383ffff */
.L_x_101:
[----:B------:R-:W-:-:S07]  /*b300*/  MOV R0, UR7 ;  /* 0x0000000700007c02 */ /* 0x000fce0008000f00 */
.L_x_185:
[----:B-1----:R1:W4:Y:S02]  /*b310*/  SYNCS.PHASECHK.TRANS64.TRYWAIT P0, [R0+URZ+0xa0], R3 ;  /* 0x0000a003000075a7 */ /* 0x00232400080011ff */
[----:B----4-:R-:W-:Y:S05]  /*b320*/  @!P0 NANOSLEEP.SYNCS 0x989680 ;  /* 0x009896800000895d */ /* 0x010fea0003900000 */
[----:B------:R-:W4:Y:S02]  /*b330*/  @!P0 SYNCS.PHASECHK.TRANS64 P0, [R0+URZ+0xa0], R3 ;  /* 0x0000a003000085a7 */ /* 0x000f2400080010ff */
[----:B----4-:R-:W-:Y:S05]  /*b340*/  @!P0 BRA `(.L_x_185) ;  /* 0xfffffffc00f08947 */ /* 0x010fea000383ffff */
[----:B------:R-:W-:Y:S05]  /*b350*/  BRA `(.L_x_186) ;  /* 0xffffffa000007947 */ /* 0x000fea000383ffff */
.L_x_102:
[----:B-1----:R-:W-:-:S07]  /*b360*/  MOV R0, UR7 ;  /* 0x0000000700007c02 */ /* 0x002fce0008000f00 */
.L_x_187:
[----:B-1----:R1:W4:Y:S02]  /*b370*/  SYNCS.PHASECHK.TRANS64.TRYWAIT P0, [R0+URZ+0xa8], R3 ;  /* 0x0000a803000075a7 */ /* 0x00232400080011ff */
[----:B----4-:R-:W-:Y:S05]  /*b380*/  @!P0 NANOSLEEP.SYNCS 0x989680 ;  /* 0x009896800000895d */ /* 0x010fea0003900000 */
[----:B------:R-:W4:Y:S02]  /*b390*/  @!P0 SYNCS.PHASECHK.TRANS64 P0, [R0+URZ+0xa8], R3 ;  /* 0x0000a803000085a7 */ /* 0x000f2400080010ff */
[----:B----4-:R-:W-:Y:S05]  /*b3a0*/  @!P0 BRA `(.L_x_187) ;  /* 0xfffffffc00f08947 */ /* 0x010fea000383ffff */
[----:B------:R-:W-:Y:S05]  /*b3b0*/  BRA `(.L_x_188) ;  /* 0xffffff9c00f07947 */ /* 0x000fea000383ffff */
.L_x_103:
[----:B-1----:R-:W-:-:S07]  /*b3c0*/  MOV R0, UR7 ;  /* 0x0000000700007c02 */ /* 0x002fce0008000f00 */
.L_x_189:
[----:B-1----:R1:W4:Y:S02]  /*b3d0*/  SYNCS.PHASECHK.TRANS64.TRYWAIT P0, [R0+URZ+0xb0], R3 ;  /* 0x0000b003000075a7 */ /* 0x00232400080011ff */
[----:B----4-:R-:W-:Y:S05]  /*b3e0*/  @!P0 NANOSLEEP.SYNCS 0x989680 ;  /* 0x009896800000895d */ /* 0x010fea0003900000 */
[----:B------:R-:W4:Y:S02]  /*b3f0*/  @!P0 SYNCS.PHASECHK.TRANS64 P0, [R0+URZ+0xb0], R3 ;  /* 0x0000b003000085a7 */ /* 0x000f2400080010ff */
[----:B----4-:R-:W-:Y:S05]  /*b400*/  @!P0 BRA `(.L_x_189) ;  /* 0xfffffffc00f08947 */ /* 0x010fea000383ffff */
[----:B------:R-:W-:Y:S05]  /*b410*/  BRA `(.L_x_190) ;  /* 0xffffff9c00e07947 */ /* 0x000fea000383ffff */
.L_x_105:
[----:B-1----:R1:W2:Y:S02]  /*b420*/  SYNCS.PHASECHK.TRANS64.TRYWAIT P0, [R0+URZ+0xd0], R3 ;  /* 0x0000d003000075a7 */ /* 0x0022a400080011ff */
[----:B--2---:R-:W-:Y:S05]  /*b430*/  @!P0 NANOSLEEP.SYNCS 0x989680 ;  /* 0x009896800000895d */ /* 0x004fea0003900000 */
[----:B------:R-:W2:Y:S02]  /*b440*/  @!P0 SYNCS.PHASECHK.TRANS64 P0, [R0+URZ+0xd0], R3 ;  /* 0x0000d003000085a7 */ /* 0x000ea400080010ff */
[----:B--2---:R-:W-:Y:S05]  /*b450*/  @!P0 BRA `(.L_x_105) ;  /* 0xfffffffc00f08947 */ /* 0x004fea000383ffff */
[----:B------:R-:W-:Y:S05]  /*b460*/  BRA `(.L_x_191) ;  /* 0xffffffa000787947 */ /* 0x000fea000383ffff */
.L_x_119:
[----:B-1----:R1:W2:Y:S02]  /*b470*/  SYNCS.PHASECHK.TRANS64.TRYWAIT P0, [R3+URZ+0x80], R0 ;  /* 0x00008000030075a7 */ /* 0x0022a400080011ff */
[----:B--2---:R-:W-:Y:S05]  /*b480*/  @!P0 NANOSLEEP.SYNCS 0x989680 ;  /* 0x009896800000895d */ /* 0x004fea0003900000 */
[----:B------:R-:W2:Y:S02]  /*b490*/  @!P0 SYNCS.PHASECHK.TRANS64 P0, [R3+URZ+0x80], R0 ;  /* 0x00008000030085a7 */ /* 0x000ea400080010ff */
[----:B--2---:R-:W-:Y:S05]  /*b4a0*/  @!P0 BRA `(.L_x_119) ;  /* 0xfffffffc00f08947 */ /* 0x004fea000383ffff */
[----:B------:R-:W-:Y:S05]  /*b4b0*/  BRA `(.L_x_118) ;  /* 0xffffffac00d87947 */ /* 0x000fea000383ffff */
.L_x_122:
[----:B------:R1:W1:Y:S02]  /*b4c0*/  SYNCS.PHASECHK.TRANS64.TRYWAIT P1, [R111+URZ+0xf0], R0 ;  /* 0x0000f0006f0075a7 */ /* 0x00026400080211ff */
[----:B-1----:R-:W-:Y:S05]  /*b4d0*/  @!P1 NANOSLEEP.SYNCS 0x989680 ;  /* 0x009896800000995d */ /* 0x002fea0003900000 */
[----:B------:R-:W1:Y:S02]  /*b4e0*/  @!P1 SYNCS.PHASECHK.TRANS64 P1, [R111+URZ+0xf0], R0 ;  /* 0x0000f0006f0095a7 */ /* 0x000e6400080210ff */
[----:B-1----:R-:W-:Y:S05]  /*b4f0*/  @!P1 BRA `(.L_x_122) ;  /* 0xfffffffc00f09947 */ /* 0x002fea000383ffff */
[----:B------:R-:W-:Y:S05]  /*b500*/  BRA `(.L_x_121) ;  /* 0xffffffb000287947 */ /* 0x000fea000383ffff */
        .weak           $__internal_0_$__cuda_sm10x_tcgen05_guardrail_trap_col_being_dealloced_not_returned_by_alloc
        .type           $__internal_0_$__cuda_sm10x_tcgen05_guardrail_trap_col_being_dealloced_not_returned_by_alloc,@function
        .size           $__internal_0_$__cuda_sm10x_tcgen05_guardrail_trap_col_being_dealloced_not_returned_by_alloc,($__internal_1_$__cuda_sm10x_tcgen05_guardrail_trap_phase_invalid_during_alloc - $__internal_0_$__cuda_sm10x_tcgen05_guardrail_trap_col_being_dealloced_not_returned_by_alloc)
$__internal_0_$__cuda_sm10x_tcgen05_guardrail_trap_col_being_dealloced_not_returned_by_alloc:
[----:B------:R-:W-:Y:S05]  /*b510*/  BPT.TRAP 0x1 ;  /* 0x000000040000795c */ /* 0x000fea0000300000 */
[----:B------:R-:W-:-:S04]  /*b520*/  HFMA2 R3, -RZ, RZ, 0, 0 ;  /* 0x00000000ff037431 */ /* 0x000fc800000001ff */
[----:B------:R-:W-:Y:S05]  /*b530*/  RET.REL.NODEC R2 `(_ZN7cutlass13device_kernelINS_4gemm6kernel13GemmUniversalIN4cute5tupleIJiiiiEEENS1_10collective13CollectiveMmaINS1_35MainloopSm100TmaUmmaWarpSpecializedILi8ELi2ELi4ENS5_IJNS4_1CILi2EEENSA_ILi1EEESC_EEEEENS5_IJNSA_ILi256EEENSA_ILi128EEENSA_ILi64EEEEEENS_10bfloat16_tENS5_IJlSC_lEEESJ_SK_NS4_8TiledMMAINS4_8MMA_AtomIJNS4_26SM100_MMA_F16BF16_2x1SM_SSISJ_SJ_fLi256ELi128ELNS4_4UMMA5MajorE0ELSP_0ELNSO_7ScaleInE0ELSQ_0EEEEEENS4_6LayoutINS5_IJSC_SC_SC_EEENS5_IJNSA_ILi0EEESV_SV_EEEEENS5_IJNS4_10UnderscoreESY_SY_EEEEENS4_18SM100_TMA_2SM_LOADENS4_14ComposedLayoutINS4_7SwizzleILi3ELi4ELi3EEENS4_18smem_ptr_flag_bitsILi16EEENST_INS5_IJNSA_ILi8EEESH_EEENS5_IJSH_SC_EEEEEEEvNS4_8identityES11_S1B_vS1C_EENS_8epilogue10collective18CollectiveEpilogueINS1E_23Sm100TmaWarpSpecializedILi4ELi2ELi32ELb1ELb0EEEJNS5_IJSG_SG_SH_EEENS5_IJNST_ISG_SC_EENST_INSA_ILi32EEESC_EEEEESJ_SK_SJ_SK_NS1E_6fusion15FusionCallbacksIS1I_NS1O_13LinCombEltActINS1E_6thread4GELUESJ_fSJ_fLNS_15FloatRoundStyleE2EEES1J_S1N_JEEENS4_5SM1004TMEM4LOAD26SM100_TMEM_LOAD_32dp32b32xENS4_13SM90_TMA_LOADENS12_INS13_ILi2ELi4ELi3EEES16_NST_INS5_IJS17_S1L_EEENS5_IJS1L_SC_EEEEEEENS4_39AutoVectorizingCopyWithAssumedAlignmentILi128EEENS4_14SM90_TMA_STOREES25_S27_S27_EEEvvEEEEvNT_6ParamsE) ;  /* 0xffffff4802b07950 */ /* 0x000fea0003c3ffff */
        .weak           $__internal_1_$__cuda_sm10x_tcgen05_guardrail_trap_phase_invalid_during_alloc
        .type           $__internal_1_$__cuda_sm10x_tcgen05_guardrail_trap_phase_invalid_during_alloc,@function
        .size           $__internal_1_$__cuda_sm10x_tcgen05_guardrail_trap_phase_invalid_during_alloc,($__internal_2_$__cuda_sm10x_tcgen05_guardrail_trap_unallocated_columns_being_dealloced - $__internal_1_$__cuda_sm10x_tcgen05_guardrail_trap_phase_invalid_during_alloc)
$__internal_1_$__cuda_sm10x_tcgen05_guardrail_trap_phase_invalid_during_alloc:
[----:B------:R-:W-:Y:S05]  /*b540*/  BPT.TRAP 0x1 ;  /* 0x000000040000795c */ /* 0x000fea0000300000 */
[----:B------:R-:W-:-:S04]  /*b550*/  MOV R3, 0x0 ;  /* 0x0000000000037802 */ /* 0x000fc80000000f00 */
[----:B------:R-:W-:Y:S05]  /*b560*/  RET.REL.NODEC R2 `(_ZN7cutlass13device_kernelINS_4gemm6kernel13GemmUniversalIN4cute5tupleIJiiiiEEENS1_10collective13CollectiveMmaINS1_35MainloopSm100TmaUmmaWarpSpecializedILi8ELi2ELi4ENS5_IJNS4_1CILi2EEENSA_ILi1EEESC_EEEEENS5_IJNSA_ILi256EEENSA_ILi128EEENSA_ILi64EEEEEENS_10bfloat16_tENS5_IJlSC_lEEESJ_SK_NS4_8TiledMMAINS4_8MMA_AtomIJNS4_26SM100_MMA_F16BF16_2x1SM_SSISJ_SJ_fLi256ELi128ELNS4_4UMMA5MajorE0ELSP_0ELNSO_7ScaleInE0ELSQ_0EEEEEENS4_6LayoutINS5_IJSC_SC_SC_EEENS5_IJNSA_ILi0EEESV_SV_EEEEENS5_IJNS4_10UnderscoreESY_SY_EEEEENS4_18SM100_TMA_2SM_LOADENS4_14ComposedLayoutINS4_7SwizzleILi3ELi4ELi3EEENS4_18smem_ptr_flag_bitsILi16EEENST_INS5_IJNSA_ILi8EEESH_EEENS5_IJSH_SC_EEEEEEEvNS4_8identityES11_S1B_vS1C_EENS_8epilogue10collective18CollectiveEpilogueINS1E_23Sm100TmaWarpSpecializedILi4ELi2ELi32ELb1ELb0EEEJNS5_IJSG_SG_SH_EEENS5_IJNST_ISG_SC_EENST_INSA_ILi32EEESC_EEEEESJ_SK_SJ_SK_NS1E_6fusion15FusionCallbacksIS1I_NS1O_13LinCombEltActINS1E_6thread4GELUESJ_fSJ_fLNS_15FloatRoundStyleE2EEES1J_S1N_JEEENS4_5SM1004TMEM4LOAD26SM100_TMEM_LOAD_32dp32b32xENS4_13SM90_TMA_LOADENS12_INS13_ILi2ELi4ELi3EEES16_NST_INS5_IJS17_S1L_EEENS5_IJS1L_SC_EEEEEEENS4_39AutoVectorizingCopyWithAssumedAlignmentILi128EEENS4_14SM90_TMA_STOREES25_S27_S27_EEEvvEEEEvNT_6ParamsE) ;  /* 0xffffff4802a47950 */ /* 0x000fea0003c3ffff */
        .weak           $__internal_2_$__cuda_sm10x_tcgen05_guardrail_trap_unallocated_columns_being_dealloced
        .type           $__internal_2_$__cuda_sm10x_tcgen05_guardrail_trap_unallocated_columns_being_dealloced,@function
        .size           $__internal_2_$__cuda_sm10x_tcgen05_guardrail_trap_unallocated_columns_being_dealloced,(.L_x_193 - $__internal_2_$__cuda_sm10x_tcgen05_guardrail_trap_unallocated_columns_being_dealloced)
$__internal_2_$__cuda_sm10x_tcgen05_guardrail_trap_unallocated_columns_being_dealloced:
[----:B------:R-:W-:Y:S05]  /*b570*/  BPT.TRAP 0x1 ;  /* 0x000000040000795c */ /* 0x000fea0000300000 */
[----:B------:R-:W-:-:S04]  /*b580*/  HFMA2 R3, -RZ, RZ, 0, 0 ;  /* 0x00000000ff037431 */ /* 0x000fc800000001ff */
[----:B------:R-:W-:Y:S05]  /*b590*/  RET.REL.NODEC R2 `(_ZN7cutlass13device_kernelINS_4gemm6kernel13GemmUniversalIN4cute5tupleIJiiiiEEENS1_10collective13CollectiveMmaINS1_35MainloopSm100TmaUmmaWarpSpecializedILi8ELi2ELi4ENS5_IJNS4_1CILi2EEENSA_ILi1EEESC_EEEEENS5_IJNSA_ILi256EEENSA_ILi128EEENSA_ILi64EEEEEENS_10bfloat16_tENS5_IJlSC_lEEESJ_SK_NS4_8TiledMMAINS4_8MMA_AtomIJNS4_26SM100_MMA_F16BF16_2x1SM_SSISJ_SJ_fLi256ELi128ELNS4_4UMMA5MajorE0ELSP_0ELNSO_7ScaleInE0ELSQ_0EEEEEENS4_6LayoutINS5_IJSC_SC_SC_EEENS5_IJNSA_ILi0EEESV_SV_EEEEENS5_IJNS4_10UnderscoreESY_SY_EEEEENS4_18SM100_TMA_2SM_LOADENS4_14ComposedLayoutINS4_7SwizzleILi3ELi4ELi3EEENS4_18smem_ptr_flag_bitsILi16EEENST_INS5_IJNSA_ILi8EEESH_EEENS5_IJSH_SC_EEEEEEEvNS4_8identityES11_S1B_vS1C_EENS_8epilogue10collective18CollectiveEpilogueINS1E_23Sm100TmaWarpSpecializedILi4ELi2ELi32ELb1ELb0EEEJNS5_IJSG_SG_SH_EEENS5_IJNST_ISG_SC_EENST_INSA_ILi32EEESC_EEEEESJ_SK_SJ_SK_NS1E_6fusion15FusionCallbacksIS1I_NS1O_13LinCombEltActINS1E_6thread4GELUESJ_fSJ_fLNS_15FloatRoundStyleE2EEES1J_S1N_JEEENS4_5SM1004TMEM4LOAD26SM100_TMEM_LOAD_32dp32b32xENS4_13SM90_TMA_LOADENS12_INS13_ILi2ELi4ELi3EEES16_NST_INS5_IJS17_S1L_EEENS5_IJS1L_SC_EEEEEEENS4_39AutoVectorizingCopyWithAssumedAlignmentILi128EEENS4_14SM90_TMA_STOREES25_S27_S27_EEEvvEEEEvNT_6ParamsE) ;  /* 0xffffff4802987950 */ /* 0x000fea0003c3ffff */
.L_x_192:
[----:B------:R-:W-:-:S00]  /*b5a0*/  BRA `(.L_x_192) ;  /* 0xfffffffc00fc7947 */ /* 0x000fc0000383ffff */
[----:B------:R-:W-:-:S00]  /*b5b0*/  NOP ;  /* 0x0000000000007918 */ /* 0x000fc00000000000 */
        /* <DEDUP_REMOVED lines=12> */
.L_x_193:


//--------------------- .nv.global.init           --------------------------
	.section	.nv.global.init,"aw",@progbits
.nv.global.init:
	.type		$str$27,@object
	.size		$str$27,($str$28 - $str$27)
$str$27:
        /*0000*/ 	.byte	0x28, 0x61, 0x64, 0x64, 0x72, 0x65, 0x73, 0x73, 0x20, 0x26, 0x20, 0x6d, 0x61, 0x73, 0x6b, 0x29
        /*0010*/ 	.byte	0x20, 0x3d, 0x3d, 0x20, 0x30, 0x00
	.type		$str$28,@object
	.size		$str$28,($str$26 - $str$28)
$str$28:
        /*0016*/ 	.byte	0x2f, 0x74, 0x6d, 0x70, 0x2f, 0x63, 0x75, 0x74, 0x6c, 0x61, 0x73, 0x73, 0x5f, 0x73, 0x77, 0x65
        /*0026*/ 	.byte	0x65, 0x70, 0x5f, 0x73, 0x72, 0x63, 0x2f, 0x69, 0x6e, 0x63, 0x6c, 0x75, 0x64, 0x65, 0x2f, 0x63
        /*0036*/ 	.byte	0x75, 0x74, 0x65, 0x2f, 0x70, 0x6f, 0x69, 0x6e, 0x74, 0x65, 0x72, 0x5f, 0x66, 0x6c, 0x61, 0x67
        /*0046*/ 	.byte	0x67, 0x65, 0x64, 0x2e, 0x68, 0x70, 0x70, 0x00
	.type		$str$26,@object
	.size		$str$26,($str$25 - $str$26)
$str$26:
        /*004e*/ 	.byte	0x2f, 0x74, 0x6d, 0x70, 0x2f, 0x63, 0x75, 0x74, 0x6c, 0x61, 0x73, 0x73, 0x5f, 0x73, 0x77, 0x65
        /*005e*/ 	.byte	0x65, 0x70, 0x5f, 0x73, 0x72, 0x63, 0x2f, 0x69, 0x6e, 0x63, 0x6c, 0x75, 0x64, 0x65, 0x2f, 0x63
        /*006e*/ 	.byte	0x75, 0x74, 0x65, 0x2f, 0x61, 0x74, 0x6f, 0x6d, 0x2f, 0x63, 0x6f, 0x70, 0x79, 0x5f, 0x74, 0x72
        /*007e*/ 	.byte	0x61, 0x69, 0x74, 0x73, 0x5f, 0x73, 0x6d, 0x31, 0x30, 0x30, 0x2e, 0x68, 0x70, 0x70, 0x00
	.type		$str$25,@object
	.size		$str$25,(__unnamed_1 - $str$25)
$str$25:
        /*008d*/ 	.byte	0x28, 0x28, 0x75, 0x69, 0x6e, 0x74, 0x33, 0x32, 0x5f, 0x74, 0x28, 0x74, 0x68, 0x72, 0x65, 0x61
        /*009d*/ 	.byte	0x64, 0x49, 0x64, 0x78, 0x2e, 0x78, 0x29, 0x20, 0x2f, 0x20, 0x33, 0x32, 0x29, 0x20, 0x25, 0x20
        /*00ad*/ 	.byte	0x34, 0x29, 0x20, 0x3d, 0x3d, 0x20, 0x28, 0x28, 0x28, 0x74, 0x6d, 0x65, 0x6d, 0x5f, 0x61, 0x64
        /*00bd*/ 	.byte	0x64, 0x72, 0x20, 0x3e, 0x3e, 0x20, 0x31, 0x36, 0x29, 0x20, 0x2f, 0x20, 0x33, 0x32, 0x29, 0x20
        /*00cd*/ 	.byte	0x25, 0x20, 0x34, 0x29, 0x00
	.type		__unnamed_1,@object
	.size		__unnamed_1,(__unnamed_2 - __unnamed_1)
__unnamed_1:
        /*00d2*/ 	.byte	0x61, 0x75, 0x74, 0x6f, 0x20, 0x63, 0x75, 0x74, 0x65, 0x3a, 0x3a, 0x61, 0x73, 0x5f, 0x70, 0x6f
        /* <DEDUP_REMOVED lines=24> */
        /*0262*/ 	.byte	0x34, 0x30, 0x39, 0x36, 0x3e, 0x3e, 0x3e, 0x3e, 0x5d, 0x00
	.type		__unnamed_2,@object
	.size		__unnamed_2,(.L_2 - __unnamed_2)
__unnamed_2:
        /* <DEDUP_REMOVED lines=42> */
        /*050c*/ 	.byte	0x3e, 0x3e, 0x5d, 0x00
.L_2:


//--------------------- .nv.shared._ZN7cutlass13device_kernelINS_4gemm6kernel13GemmUniversalIN4cute5tupleIJiiiiEEENS1_10collective13CollectiveMmaINS1_35MainloopSm100TmaUmmaWarpSpecializedILi8ELi2ELi4ENS5_IJNS4_1CILi2EEENSA_ILi1EEESC_EEEEENS5_IJNSA_ILi256EEENSA_ILi128EEENSA_ILi64EEEEEENS_10bfloat16_tENS5_IJlSC_lEEESJ_SK_NS4_8TiledMMAINS4_8MMA_AtomIJNS4_26SM100_MMA_F16BF16_2x1SM_SSISJ_SJ_fLi256ELi128ELNS4_4UMMA5MajorE0ELSP_0ELNSO_7ScaleInE0ELSQ_0EEEEEENS4_6LayoutINS5_IJSC_SC_SC_EEENS5_IJNSA_ILi0EEESV_SV_EEEEENS5_IJNS4_10UnderscoreESY_SY_EEEEENS4_18SM100_TMA_2SM_LOADENS4_14ComposedLayoutINS4_7SwizzleILi3ELi4ELi3EEENS4_18smem_ptr_flag_bitsILi16EEENST_INS5_IJNSA_ILi8EEESH_EEENS5_IJSH_SC_EEEEEEEvNS4_8identityES11_S1B_vS1C_EENS_8epilogue10collective18CollectiveEpilogueINS1E_23Sm100TmaWarpSpecializedILi4ELi2ELi32ELb1ELb0EEEJNS5_IJSG_SG_SH_EEENS5_IJNST_ISG_SC_EENST_INSA_ILi32EEESC_EEEEESJ_SK_SJ_SK_NS1E_6fusion15FusionCallbacksIS1I_NS1O_13LinCombEltActINS1E_6thread4GELUESJ_fSJ_fLNS_15FloatRoundStyleE2EEES1J_S1N_JEEENS4_5SM1004TMEM4LOAD26SM100_TMEM_LOAD_32dp32b32xENS4_13SM90_TMA_LOADENS12_INS13_ILi2ELi4ELi3EEES16_NST_INS5_IJS17_S1L_EEENS5_IJS1L_SC_EEEEEEENS4_39AutoVectorizingCopyWithAssumedAlignmentILi128EEENS4_14SM90_TMA_STOREES25_S27_S27_EEEvvEEEEvNT_6ParamsE --------------------------
	.section	.nv.shared._ZN7cutlass13device_kernelINS_4gemm6kernel13GemmUniversalIN4cute5tupleIJiiiiEEENS1_10collective13CollectiveMmaINS1_35MainloopSm100TmaUmmaWarpSpecializedILi8ELi2ELi4ENS5_IJNS4_1CILi2EEENSA_ILi1EEESC_EEEEENS5_IJNSA_ILi256EEENSA_ILi128EEENSA_ILi64EEEEEENS_10bfloat16_tENS5_IJlSC_lEEESJ_SK_NS4_8TiledMMAINS4_8MMA_AtomIJNS4_26SM100_MMA_F16BF16_2x1SM_SSISJ_SJ_fLi256ELi128ELNS4_4UMMA5MajorE0ELSP_0ELNSO_7ScaleInE0ELSQ_0EEEEEENS4_6LayoutINS5_IJSC_SC_SC_EEENS5_IJNSA_ILi0EEESV_SV_EEEEENS5_IJNS4_10UnderscoreESY_SY_EEEEENS4_18SM100_TMA_2SM_LOADENS4_14ComposedLayoutINS4_7SwizzleILi3ELi4ELi3EEENS4_18smem_ptr_flag_bitsILi16EEENST_INS5_IJNSA_ILi8EEESH_EEENS5_IJSH_SC_EEEEEEEvNS4_8identityES11_S1B_vS1C_EENS_8epilogue10collective18CollectiveEpilogueINS1E_23Sm100TmaWarpSpecializedILi4ELi2ELi32ELb1ELb0EEEJNS5_IJSG_SG_SH_EEENS5_IJNST_ISG_SC_EENST_INSA_ILi32EEESC_EEEEESJ_SK_SJ_SK_NS1E_6fusion15FusionCallbacksIS1I_NS1O_13LinCombEltActINS1E_6thread4GELUESJ_fSJ_fLNS_15FloatRoundStyleE2EEES1J_S1N_JEEENS4_5SM1004TMEM4LOAD26SM100_TMEM_LOAD_32dp32b32xENS4_13SM90_TMA_LOADENS12_INS13_ILi2ELi4ELi3EEES16_NST_INS5_IJS17_S1L_EEENS5_IJS1L_SC_EEEEEEENS4_39AutoVectorizingCopyWithAssumedAlignmentILi128EEENS4_14SM90_TMA_STOREES25_S27_S27_EEEvvEEEEvNT_6ParamsE,"aw",@nobits
	.sectionflags	@""
	.align	16
	.zero		1024


//--------------------- .nv.shared.reserved.0     --------------------------
	.section	.nv.shared.reserved.0,"aw",@nobits
	.weak		__nv_reservedSMEM_offset_0_alias
	.size		__nv_reservedSMEM_offset_0_alias, 0, 64
	.other		__nv_reservedSMEM_offset_0_alias,@"STO_CUDA_RESERVED_SHARED STV_DEFAULT"
__nv_reservedSMEM_offset_0_alias:
	.zero		0
.nv.shared.reserved.0:
	.zero		64
	.weak		__nv_reservedSMEM_tcgen05_partition
	.type		__nv_reservedSMEM_tcgen05_partition,@object
	.size		__nv_reservedSMEM_tcgen05_partition,(.L_0 - __nv_reservedSMEM_tcgen05_partition)
__nv_reservedSMEM_tcgen05_partition:
	.zero		32
.L_0:


//--------------------- .nv.global                --------------------------
	.section	.nv.global,"aw",@nobits
.nv.global:
	.type		_ZN39_INTERNAL_548285cd_4_k_cu_0f88c36d_29694cute1_E,@object
	.size		_ZN39_INTERNAL_548285cd_4_k_cu_0f88c36d_29694cute1_E,(_ZN39_INTERNAL_548285cd_4_k_cu_0f88c36d_29694cuda3std3__45__cpo6cbeginE - _ZN39_INTERNAL_548285cd_4_k_cu_0f88c36d_29694cute1_E)
_ZN39_INTERNAL_548285cd_4_k_cu_0f88c36d_29694cute1_E:
	.zero		1
	.type		_ZN39_INTERNAL_548285cd_4_k_cu_0f88c36d_29694cuda3std3__45__cpo6cbeginE,@object
	.size		_ZN39_INTERNAL_548285cd_4_k_cu_0f88c36d_29694cuda3std3__45__cpo6cbeginE,(_ZN39_INTERNAL_548285cd_4_k_cu_0f88c36d_29694cuda3std3__48in_placeE - _ZN39_INTERNAL_548285cd_4_k_cu_0f88c36d_29694cuda3std3__45__cpo6cbeginE)
_ZN39_INTERNAL_548285cd_4_k_cu_0f88c36d_29694cuda3std3__45__cpo6cbeginE:
	.zero		1
	.type		_ZN39_INTERNAL_548285cd_4_k_cu_0f88c36d_29694cuda3std3__48in_placeE,@object
	.size		_ZN39_INTERNAL_548285cd_4_k_cu_0f88c36d_29694cuda3std3__48in_placeE,(_ZN39_INTERNAL_548285cd_4_k_cu_0f88c36d_29694cuda3std6ranges3__45__cpo9iter_moveE - _ZN39_INTERNAL_548285cd_4_k_cu_0f88c36d_29694cuda3std3__48in_placeE)
_ZN39_INTERNAL_548285cd_4_k_cu_0f88c36d_29694cuda3std3__48in_placeE:
	.zero		1
	.type		_ZN39_INTERNAL_548285cd_4_k_cu_0f88c36d_29694cuda3std6ranges3__45__cpo9iter_moveE,@object
	.size		_ZN39_INTERNAL_548285cd_4_k_cu_0f88c36d_29694cuda3std6ranges3__45__cpo9iter_moveE,(_ZN39_INTERNAL_548285cd_4_k_cu_0f88c36d_29694cuda3std3__45__cpo5beginE - _ZN39_INTERNAL_548285cd_4_k_cu_0f88c36d_29694cuda3std6ranges3__45__cpo9iter_moveE)
_ZN39_INTERNAL_548285cd_4_k_cu_0f88c36d_29694cuda3std6ranges3__45__cpo9iter_moveE:
	.zero		1
	.type		_ZN39_INTERNAL_548285cd_4_k_cu_0f88c36d_29694cuda3std3__45__cpo5beginE,@object
	.size		_ZN39_INTERNAL_548285cd_4_k_cu_0f88c36d_29694cuda3std3__45__cpo5beginE,(_ZN39_INTERNAL_548285cd_4_k_cu_0f88c36d_29694cuda3std3__441_GLOBAL__N__548285cd_4_k_cu_0f88c36d_29696ignoreE - _ZN39_INTERNAL_548285cd_4_k_cu_0f88c36d_29694cuda3std3__45__cpo5beginE)
_ZN39_INTERNAL_548285cd_4_k_cu_0f88c36d_29694cuda3std3__45__cpo5beginE:
	.zero		1
	.type		_ZN39_INTERNAL_548285cd_4_k_cu_0f88c36d_29694cuda3std3__441_GLOBAL__N__548285cd_4_k_cu_0f88c36d_29696ignoreE,@object
	.size		_ZN39_INTERNAL_548285cd_4_k_cu_0f88c36d_29694cuda3std3__441_GLOBAL__N__548285cd_4_k_cu_0f88c36d_29696ignoreE,(_ZN39_INTERNAL_548285cd_4_k_cu_0f88c36d_29694cute7productE - _ZN39_INTERNAL_548285cd_4_k_cu_0f88c36d_29694cuda3std3__441_GLOBAL__N__548285cd_4_k_cu_0f88c36d_29696ignoreE)
_ZN39_INTERNAL_548285cd_4_k_cu_0f88c36d_29694cuda3std3__441_GLOBAL__N__548285cd_4_k_cu_0f88c36d_29696ignoreE:
	.zero		1
	.type		_ZN39_INTERNAL_548285cd_4_k_cu_0f88c36d_29694cute7productE,@object
	.size		_ZN39_INTERNAL_548285cd_4_k_cu_0f88c36d_29694cute7productE,(_ZN39_INTERNAL_548285cd_4_k_cu_0f88c36d_29694cuda3std3__45__cpo3endE - _ZN39_INTERNAL_548285cd_4_k_cu_0f88c36d_29694cute7productE)
_ZN39_INTERNAL_548285cd_4_k_cu_0f88c36d_29694cute7productE:
	.zero		1
	.type		_ZN39_INTERNAL_548285cd_4_k_cu_0f88c36d_29694cuda3std3__45__cpo3endE,@object
	.size		_ZN39_INTERNAL_548285cd_4_k_cu_0f88c36d_29694cuda3std3__45__cpo3endE,(_ZN39_INTERNAL_548285cd_4_k_cu_0f88c36d_29694cuda3std3__419piecewise_constructE - _ZN39_INTERNAL_548285cd_4_k_cu_0f88c36d_29694cuda3std3__45__cpo3endE)
_ZN39_INTERNAL_548285cd_4_k_cu_0f88c36d_29694cuda3std3__45__cpo3endE:
	.zero		1
	.type		_ZN39_INTERNAL_548285cd_4_k_cu_0f88c36d_29694cuda3std3__419piecewise_constructE,@object
	.size		_ZN39_INTERNAL_548285cd_4_k_cu_0f88c36d_29694cuda3std3__419piecewise_constructE,(_ZN39_INTERNAL_548285cd_4_k_cu_0f88c36d_29694cuda3std3__45__cpo4cendE - _ZN39_INTERNAL_548285cd_4_k_cu_0f88c36d_29694cuda3std3__419piecewise_constructE)
_ZN39_INTERNAL_548285cd_4_k_cu_0f88c36d_29694cuda3std3__419piecewise_constructE:
	.zero		1
	.type		_ZN39_INTERNAL_548285cd_4_k_cu_0f88c36d_29694cuda3std3__45__cpo4cendE,@object
	.size		_ZN39_INTERNAL_548285cd_4_k_cu_0f88c36d_29694cuda3std3__45__cpo4cendE,(_ZN39_INTERNAL_548285cd_4_k_cu_0f88c36d_29694cuda3std6ranges3__45__cpo4swapE - _ZN39_INTERNAL_548285cd_4_k_cu_0f88c36d_29694cuda3std3__45__cpo4cendE)
_ZN39_INTERNAL_548285cd_4_k_cu_0f88c36d_29694cuda3std3__45__cpo4cendE:
	.zero		1
	.type		_ZN39_INTERNAL_548285cd_4_k_cu_0f88c36d_29694cuda3std6ranges3__45__cpo4swapE,@object
	.size		_ZN39_INTERNAL_548285cd_4_k_cu_0f88c36d_29694cuda3std6ranges3__45__cpo4swapE,(.L_10 - _ZN39_INTERNAL_548285cd_4_k_cu_0f88c36d_29694cuda3std6ranges3__45__cpo4swapE)
_ZN39_INTERNAL_548285cd_4_k_cu_0f88c36d_29694cuda3std6ranges3__45__cpo4swapE:
	.zero		1
.L_10:


//--------------------- .nv.constant0._ZN7cutlass13device_kernelINS_4gemm6kernel13GemmUniversalIN4cute5tupleIJiiiiEEENS1_10collective13CollectiveMmaINS1_35MainloopSm100TmaUmmaWarpSpecializedILi8ELi2ELi4ENS5_IJNS4_1CILi2EEENSA_ILi1EEESC_EEEEENS5_IJNSA_ILi256EEENSA_ILi128EEENSA_ILi64EEEEEENS_10bfloat16_tENS5_IJlSC_lEEESJ_SK_NS4_8TiledMMAINS4_8MMA_AtomIJNS4_26SM100_MMA_F16BF16_2x1SM_SSISJ_SJ_fLi256ELi128ELNS4_4UMMA5MajorE0ELSP_0ELNSO_7ScaleInE0ELSQ_0EEEEEENS4_6LayoutINS5_IJSC_SC_SC_EEENS5_IJNSA_ILi0EEESV_SV_EEEEENS5_IJNS4_10UnderscoreESY_SY_EEEEENS4_18SM100_TMA_2SM_LOADENS4_14ComposedLayoutINS4_7SwizzleILi3ELi4ELi3EEENS4_18smem_ptr_flag_bitsILi16EEENST_INS5_IJNSA_ILi8EEESH_EEENS5_IJSH_SC_EEEEEEEvNS4_8identityES11_S1B_vS1C_EENS_8epilogue10collective18CollectiveEpilogueINS1E_23Sm100TmaWarpSpecializedILi4ELi2ELi32ELb1ELb0EEEJNS5_IJSG_SG_SH_EEENS5_IJNST_ISG_SC_EENST_INSA_ILi32EEESC_EEEEESJ_SK_SJ_SK_NS1E_6fusion15FusionCallbacksIS1I_NS1O_13LinCombEltActINS1E_6thread4GELUESJ_fSJ_fLNS_15FloatRoundStyleE2EEES1J_S1N_JEEENS4_5SM1004TMEM4LOAD26SM100_TMEM_LOAD_32dp32b32xENS4_13SM90_TMA_LOADENS12_INS13_ILi2ELi4ELi3EEES16_NST_INS5_IJS17_S1L_EEENS5_IJS1L_SC_EEEEEEENS4_39AutoVectorizingCopyWithAssumedAlignmentILi128EEENS4_14SM90_TMA_STOREES25_S27_S27_EEEvvEEEEvNT_6ParamsE --------------------------
	.section	.nv.constant0._ZN7cutlass13device_kernelINS_4gemm6kernel13GemmUniversalIN4cute5tupleIJiiiiEEENS1_10collective13CollectiveMmaINS1_35MainloopSm100TmaUmmaWarpSpecializedILi8ELi2ELi4ENS5_IJNS4_1CILi2EEENSA_ILi1EEESC_EEEEENS5_IJNSA_ILi256EEENSA_ILi128EEENSA_ILi64EEEEEENS_10bfloat16_tENS5_IJlSC_lEEESJ_SK_NS4_8TiledMMAINS4_8MMA_AtomIJNS4_26SM100_MMA_F16BF16_2x1SM_SSISJ_SJ_fLi256ELi128ELNS4_4UMMA5MajorE0ELSP_0ELNSO_7ScaleInE0ELSQ_0EEEEEENS4_6LayoutINS5_IJSC_SC_SC_EEENS5_IJNSA_ILi0EEESV_SV_EEEEENS5_IJNS4_10UnderscoreESY_SY_EEEEENS4_18SM100_TMA_2SM_LOADENS4_14ComposedLayoutINS4_7SwizzleILi3ELi4ELi3EEENS4_18smem_ptr_flag_bitsILi16EEENST_INS5_IJNSA_ILi8EEESH_EEENS5_IJSH_SC_EEEEEEEvNS4_8identityES11_S1B_vS1C_EENS_8epilogue10collective18CollectiveEpilogueINS1E_23Sm100TmaWarpSpecializedILi4ELi2ELi32ELb1ELb0EEEJNS5_IJSG_SG_SH_EEENS5_IJNST_ISG_SC_EENST_INSA_ILi32EEESC_EEEEESJ_SK_SJ_SK_NS1E_6fusion15FusionCallbacksIS1I_NS1O_13LinCombEltActINS1E_6thread4GELUESJ_fSJ_fLNS_15FloatRoundStyleE2EEES1J_S1N_JEEENS4_5SM1004TMEM4LOAD26SM100_TMEM_LOAD_32dp32b32xENS4_13SM90_TMA_LOADENS12_INS13_ILi2ELi4ELi3EEES16_NST_INS5_IJS17_S1L_EEENS5_IJS1L_SC_EEEEEEENS4_39AutoVectorizingCopyWithAssumedAlignmentILi128EEENS4_14SM90_TMA_STOREES25_S27_S27_EEEvvEEEEvNT_6ParamsE,"a",@progbits
	.sectionflags	@""
	.align	4
.nv.constant0._ZN7cutlass13device_kernelINS_4gemm6kernel13GemmUniversalIN4cute5tupleIJiiiiEEENS1_10collective13CollectiveMmaINS1_35MainloopSm100TmaUmmaWarpSpecializedILi8ELi2ELi4ENS5_IJNS4_1CILi2EEENSA_ILi1EEESC_EEEEENS5_IJNSA_ILi256EEENSA_ILi128EEENSA_ILi64EEEEEENS_10bfloat16_tENS5_IJlSC_lEEESJ_SK_NS4_8TiledMMAINS4_8MMA_AtomIJNS4_26SM100_MMA_F16BF16_2x1SM_SSISJ_SJ_fLi256ELi128ELNS4_4UMMA5MajorE0ELSP_0ELNSO_7ScaleInE0ELSQ_0EEEEEENS4_6LayoutINS5_IJSC_SC_SC_EEENS5_IJNSA_ILi0EEESV_SV_EEEEENS5_IJNS4_10UnderscoreESY_SY_EEEEENS4_18SM100_TMA_2SM_LOADENS4_14ComposedLayoutINS4_7SwizzleILi3ELi4ELi3EEENS4_18smem_ptr_flag_bitsILi16EEENST_INS5_IJNSA_ILi8EEESH_EEENS5_IJSH_SC_EEEEEEEvNS4_8identityES11_S1B_vS1C_EENS_8epilogue10collective18CollectiveEpilogueINS1E_23Sm100TmaWarpSpecializedILi4ELi2ELi32ELb1ELb0EEEJNS5_IJSG_SG_SH_EEENS5_IJNST_ISG_SC_EENST_INSA_ILi32EEESC_EEEEESJ_SK_SJ_SK_NS1E_6fusion15FusionCallbacksIS1I_NS1O_13LinCombEltActINS1E_6thread4GELUESJ_fSJ_fLNS_15FloatRoundStyleE2EEES1J_S1N_JEEENS4_5SM1004TMEM4LOAD26SM100_TMEM_LOAD_32dp32b32xENS4_13SM90_TMA_LOADENS12_INS13_ILi2ELi4ELi3EEES16_NST_INS5_IJS17_S1L_EEENS5_IJS1L_SC_EEEEEEENS4_39AutoVectorizingCopyWithAssumedAlignmentILi128EEENS4_14SM90_TMA_STOREES25_S27_S27_EEEvvEEEEvNT_6ParamsE:
	.zero		2944


//--------------------- SYMBOLS --------------------------

	.type		.nv.reservedSmem.offset0,@object
	.size		.nv.reservedSmem.offset0,0x4
	.type		.nv.reservedSmem.cap,@object
	.size		.nv.reservedSmem.cap,0x4
	.type		__assertfail,@function
